	.headerflags	@"EF_CUDA_TEXMODE_UNIFIED EF_CUDA_64BIT_ADDRESS EF_CUDA_SM86 EF_CUDA_VIRTUAL_SM(EF_CUDA_SM86)"
	.elftype	@"ET_EXEC"


//--------------------- .nv.info                  --------------------------
	.section	.nv.info,"",@"SHT_CUDA_INFO"
	.align	4


	//----- nvinfo : EIATTR_REGCOUNT
	.align		4
        /*0000*/ 	.byte	0x04, 0x2f
        /*0002*/ 	.short	(.L_1 - .L_0)
	.align		4
.L_0:
        /*0004*/ 	.word	index@(triton_mm)
        /*0008*/ 	.word	0x000000a8


	//----- nvinfo : EIATTR_MAX_STACK_SIZE
	.align		4
.L_1:
        /*000c*/ 	.byte	0x04, 0x23
        /*000e*/ 	.short	(.L_3 - .L_2)
	.align		4
.L_2:
        /*0010*/ 	.word	index@(triton_mm)
        /*0014*/ 	.word	0x00000000


	//----- nvinfo : EIATTR_MIN_STACK_SIZE
	.align		4
.L_3:
        /*0018*/ 	.byte	0x04, 0x12
        /*001a*/ 	.short	(.L_5 - .L_4)
	.align		4
.L_4:
        /*001c*/ 	.word	index@(triton_mm)
        /*0020*/ 	.word	0x00000000


	//----- nvinfo : EIATTR_FRAME_SIZE
	.align		4
.L_5:
        /*0024*/ 	.byte	0x04, 0x11
        /*0026*/ 	.short	(.L_7 - .L_6)
	.align		4
.L_6:
        /*0028*/ 	.word	index@(triton_mm)
        /*002c*/ 	.word	0x00000000
.L_7:


//--------------------- .nv.info.triton_mm        --------------------------
	.section	.nv.info.triton_mm,"",@"SHT_CUDA_INFO"
	.align	4


	//----- nvinfo : EIATTR_CUDA_API_VERSION
	.align		4
        /*0000*/ 	.byte	0x04, 0x37
        /*0002*/ 	.short	(.L_9 - .L_8)
.L_8:
        /*0004*/ 	.word	0x0000007b


	//----- nvinfo : EIATTR_SW2861232_WAR
	.align		4
.L_9:
        /*0008*/ 	.byte	0x01, 0x35
	.zero		2


	//----- nvinfo : EIATTR_PARAM_CBANK
	.align		4
        /*000c*/ 	.byte	0x04, 0x0a
        /*000e*/ 	.short	(.L_11 - .L_10)
	.align		4
.L_10:
        /*0010*/ 	.word	index@(.nv.constant0.triton_mm)
        /*0014*/ 	.short	0x0160
        /*0016*/ 	.short	0x001c


	//----- nvinfo : EIATTR_CBANK_PARAM_SIZE
	.align		4
.L_11:
        /*0018*/ 	.byte	0x03, 0x19
        /*001a*/ 	.short	0x001c


	//----- nvinfo : EIATTR_KPARAM_INFO
	.align		4
        /*001c*/ 	.byte	0x04, 0x17
        /*001e*/ 	.short	(.L_13 - .L_12)
.L_12:
        /*0020*/ 	.word	0x00000000
        /*0024*/ 	.short	0x0003
        /*0026*/ 	.short	0x0018
        /*0028*/ 	.byte	0x00, 0xf0, 0x11, 0x00


	//----- nvinfo : EIATTR_KPARAM_INFO
	.align		4
.L_13:
        /*002c*/ 	.byte	0x04, 0x17
        /*002e*/ 	.short	(.L_15 - .L_14)
.L_14:
        /*0030*/ 	.word	0x00000000
        /*0034*/ 	.short	0x0002
        /*0036*/ 	.short	0x0010
        /*0038*/ 	.byte	0x00, 0xf0, 0x21, 0x00


	//----- nvinfo : EIATTR_KPARAM_INFO
	.align		4
.L_15:
        /*003c*/ 	.byte	0x04, 0x17
        /*003e*/ 	.short	(.L_17 - .L_16)
.L_16:
        /*0040*/ 	.word	0x00000000
        /*0044*/ 	.short	0x0001
        /*0046*/ 	.short	0x0008
        /*0048*/ 	.byte	0x00, 0xf0, 0x21, 0x00


	//----- nvinfo : EIATTR_KPARAM_INFO
	.align		4
.L_17:
        /*004c*/ 	.byte	0x04, 0x17
        /*004e*/ 	.short	(.L_19 - .L_18)
.L_18:
        /*0050*/ 	.word	0x00000000
        /*0054*/ 	.short	0x0000
        /*0056*/ 	.short	0x0000
        /*0058*/ 	.byte	0x00, 0xf0, 0x21, 0x00


	//----- nvinfo : EIATTR_MAXREG_COUNT
	.align		4
.L_19:
        /*005c*/ 	.byte	0x03, 0x1b
        /*005e*/ 	.short	0x00ff


	//----- nvinfo : EIATTR_EXIT_INSTR_OFFSETS
	.align		4
        /*0060*/ 	.byte	0x04, 0x1c
        /*0062*/ 	.short	(.L_21 - .L_20)


	//   ....[0]....
.L_20:
        /*0064*/ 	.word	0x00000040


	//   ....[1]....
        /*0068*/ 	.word	0x0000abb0


	//   ....[2]....
        /*006c*/ 	.word	0x0000ac00


	//----- nvinfo : EIATTR_MAX_THREADS
	.align		4
.L_21:
        /*0070*/ 	.byte	0x04, 0x05
        /*0072*/ 	.short	(.L_23 - .L_22)
.L_22:
        /*0074*/ 	.word	0x00000080
        /*0078*/ 	.word	0x00000001
        /*007c*/ 	.word	0x00000001
.L_23:


//--------------------- .nv.rel.action            --------------------------
	.section	.nv.rel.action,"",@"SHT_CUDA_RELOCINFO"
	.align	8
	.sectionentsize	8
        /*0000*/ 	.byte	0x73, 0x00, 0x00, 0x00, 0x00, 0x00, 0x00, 0x00, 0x00, 0x00, 0x00, 0x11, 0x25, 0x00, 0x05, 0x36


//--------------------- .nv.constant0.triton_mm   --------------------------
	.section	.nv.constant0.triton_mm,"a",@progbits
	.align	4
.nv.constant0.triton_mm:
	.zero		380


//--------------------- .text.triton_mm           --------------------------
	.section	.text.triton_mm,"ax",@progbits
	.sectionflags	@"SHF_BARRIERS=1"
	.sectioninfo	@"SHI_REGISTERS=168"
	.align	128
        .global         triton_mm
        .type           triton_mm,@function
        .size           triton_mm,(.L_x_3 - triton_mm)
        .other          triton_mm,@"STO_CUDA_ENTRY STV_DEFAULT"
triton_mm:
.text.triton_mm:
[----:B------:R-:W-:-:S02]  /*0000*/  MOV R1, c[0x0][0x28] ;  /* 0x00000a0000017a02 */ /* 0x000fc40000000f00 */
[----:B------:R-:W-:-:S05]  /*0010*/  MOV R0, c[0x0][0x178] ;  /* 0x00005e0000007a02 */ /* 0x000fca0000000f00 */
[----:B------:R-:W-:-:S05]  /*0020*/  IMAD R2, R0, 0x1900, RZ ;  /* 0x0000190000027824 */ /* 0x000fca00078e02ff */
[----:B------:R-:W-:-:S13]  /*0030*/  ISETP.NE.AND P0, PT, R2, RZ, PT ;  /* 0x000000ff0200720c */ /* 0x000fda0003f05270 */
[----:B------:R-:W-:Y:S05]  /*0040*/  @!P0 EXIT ;  /* 0x000000000000894d */ /* 0x000fea0003800000 */
[----:B------:R-:W1:Y:S01]  /*0050*/  S2R R10, SR_CTAID.X ;  /* 0x00000000000a7919 */ /* 0x000e620000002500 */
[----:B------:R-:W-:Y:S01]  /*0060*/  IMAD R0, R0, 0x32, RZ ;  /* 0x0000003200007824 */ /* 0x000fe200078e02ff */
[----:B------:R-:W-:Y:S01]  /*0070*/  MOV R29, 0x4 ;  /* 0x00000004001d7802 */ /* 0x000fe20000000f00 */
[----:B------:R-:W-:Y:S01]  /*0080*/  ULDC.64 UR8, c[0x0][0x118] ;  /* 0x0000460000087ab9 */ /* 0x000fe20000000a00 */
[----:B------:R-:W2:Y:S01]  /*0090*/  S2R R20, SR_TID.X ;  /* 0x0000000000147919 */ /* 0x000ea20000002100 */
[----:B------:R-:W-:Y:S01]  /*00a0*/  MOV R119, 0x1 ;  /* 0x0000000100777802 */ /* 0x000fe20000000f00 */
[----:B------:R-:W-:Y:S01]  /*00b0*/  CS2R R92, SRZ ;  /* 0x00000000005c7805 */ /* 0x000fe2000001ff00 */
[----:B------:R-:W-:Y:S01]  /*00c0*/  IADD3 R2, R0, 0x7f, RZ ;  /* 0x0000007f00027810 */ /* 0x000fe20007ffe0ff */
[----:B------:R-:W-:Y:S01]  /*00d0*/  CS2R R94, SRZ ;  /* 0x00000000005e7805 */ /* 0x000fe2000001ff00 */
[----:B------:R-:W-:Y:S01]  /*00e0*/  IABS R15, R0 ;  /* 0x00000000000f7213 */ /* 0x000fe20000000000 */
[----:B------:R-:W-:Y:S01]  /*00f0*/  CS2R R96, SRZ ;  /* 0x0000000000607805 */ /* 0x000fe2000001ff00 */
[----:B------:R-:W-:Y:S01]  /*0100*/  MOV R123, 0xffffffe0 ;  /* 0xffffffe0007b7802 */ /* 0x000fe20000000f00 */
[----:B------:R-:W-:Y:S01]  /*0110*/  CS2R R98, SRZ ;  /* 0x0000000000627805 */ /* 0x000fe2000001ff00 */
        /* <DEDUP_REMOVED lines=11> */
[----:B-1----:R-:W-:Y:S01]  /*01d0*/  SHF.R.S32.HI R3, RZ, 0x1f, R10 ;  /* 0x0000001fff037819 */ /* 0x002fe2000001140a */
[----:B------:R-:W-:Y:S01]  /*01e0*/  CS2R R70, SRZ ;  /* 0x0000000000467805 */ /* 0x000fe2000001ff00 */
[-C--:B------:R-:W-:Y:S01]  /*01f0*/  IABS R12, R10.reuse ;  /* 0x0000000a000c7213 */ /* 0x080fe20000000000 */
[----:B------:R-:W-:Y:S01]  /*0200*/  CS2R R72, SRZ ;  /* 0x0000000000487805 */ /* 0x000fe2000001ff00 */
[----:B------:R-:W-:Y:S01]  /*0210*/  LEA.HI R4, R3, R10, RZ, 0x4 ;  /* 0x0000000a03047211 */ /* 0x000fe200078f20ff */
[----:B------:R-:W-:Y:S01]  /*0220*/  CS2R R74, SRZ ;  /* 0x00000000004a7805 */ /* 0x000fe2000001ff00 */
[----:B------:R-:W-:Y:S01]  /*0230*/  SHF.R.S32.HI R3, RZ, 0x1f, R2 ;  /* 0x0000001fff037819 */ /* 0x000fe20000011402 */
[----:B------:R-:W-:Y:S01]  /*0240*/  CS2R R64, SRZ ;  /* 0x0000000000407805 */ /* 0x000fe2000001ff00 */
[----:B------:R-:W-:Y:S01]  /*0250*/  SHF.R.S32.HI R5, RZ, 0x4, R4 ;  /* 0x00000004ff057819 */ /* 0x000fe20000011404 */
[----:B------:R-:W-:Y:S01]  /*0260*/  CS2R R66, SRZ ;  /* 0x0000000000427805 */ /* 0x000fe2000001ff00 */
[----:B------:R-:W-:Y:S01]  /*0270*/  LEA.HI R3, R3, R2, RZ, 0x7 ;  /* 0x0000000203037211 */ /* 0x000fe200078f38ff */
[----:B------:R-:W-:Y:S01]  /*0280*/  CS2R R108, SRZ ;  /* 0x00000000006c7805 */ /* 0x000fe2000001ff00 */
[----:B------:R-:W-:Y:S01]  /*0290*/  SHF.L.U32 R6, R5, 0x3, RZ ;  /* 0x0000000305067819 */ /* 0x000fe200000006ff */
[----:B------:R-:W-:Y:S01]  /*02a0*/  CS2R R110, SRZ ;  /* 0x00000000006e7805 */ /* 0x000fe2000001ff00 */
[----:B------:R-:W-:Y:S01]  /*02b0*/  LOP3.LUT R4, R4, 0xfffffff0, RZ, 0xc0, !PT ;  /* 0xfffffff004047812 */ /* 0x000fe200078ec0ff */
[----:B------:R-:W-:Y:S01]  /*02c0*/  UMOV UR4, URZ ;  /* 0x0000003f00047c82 */ /* 0x000fe20008000000 */
[----:B------:R-:W-:Y:S01]  /*02d0*/  LEA.HI.SX32 R3, R3, -R6, 0x19 ;  /* 0x8000000603037211 */ /* 0x000fe200078fcaff */
[----:B------:R-:W-:Y:S01]  /*02e0*/  UMOV UR6, URZ ;  /* 0x0000003f00067c82 */ /* 0x000fe20008000000 */
[----:B------:R-:W-:Y:S01]  /*02f0*/  IADD3 R4, -R4, R10, RZ ;  /* 0x0000000a04047210 */ /* 0x000fe20007ffe1ff */
[----:B------:R-:W-:Y:S01]  /*0300*/  UMOV UR7, URZ ;  /* 0x0000003f00077c82 */ /* 0x000fe20008000000 */
[----:B------:R-:W-:Y:S01]  /*0310*/  IMNMX R5, R3, 0x8, PT ;  /* 0x0000000803057817 */ /* 0x000fe20003800200 */
[----:B------:R-:W-:Y:S01]  /*0320*/  UMOV UR5, URZ ;  /* 0x0000003f00057c82 */ /* 0x000fe20008000000 */
[----:B------:R-:W-:-:S02]  /*0330*/  ISETP.GE.AND P1, PT, R10, RZ, PT ;  /* 0x000000ff0a00720c */ /* 0x000fc40003f26270 */
[-C--:B------:R-:W-:Y:S02]  /*0340*/  IABS R11, R5.reuse ;  /* 0x00000005000b7213 */ /* 0x080fe40000000000 */
[----:B------:R-:W-:Y:S02]  /*0350*/  IABS R13, R5 ;  /* 0x00000005000d7213 */ /* 0x000fe40000000000 */
[----:B------:R-:W1:Y:S01]  /*0360*/  I2F.RP R7, R11 ;  /* 0x0000000b00077306 */ /* 0x000e620000209400 */
[C---:B--2---:R-:W-:Y:S02]  /*0370*/  SHF.L.U32 R122, R20.reuse, 0x2, RZ ;  /* 0x00000002147a7819 */ /* 0x044fe400000006ff */
[----:B------:R-:W-:-:S04]  /*0380*/  SHF.L.U32 R120, R20, 0x3, RZ ;  /* 0x0000000314787819 */ /* 0x000fc800000006ff */
[----:B------:R-:W-:Y:S01]  /*0390*/  LOP3.LUT R120, R120, 0xf80, RZ, 0xc0, !PT ;  /* 0x00000f8078787812 */ /* 0x000fe200078ec0ff */
[----:B-1----:R-:W1:Y:S02]  /*03a0*/  MUFU.RCP R7, R7 ;  /* 0x0000000700077308 */ /* 0x002e640000001000 */
[----:B-1----:R-:W-:-:S06]  /*03b0*/  IADD3 R2, R7, 0xffffffe, RZ ;  /* 0x0ffffffe07027810 */ /* 0x002fcc0007ffe0ff */
[----:B------:R-:W1:Y:S08]  /*03c0*/  I2F.RP R7, R15 ;  /* 0x0000000f00077306 */ /* 0x000e700000209400 */
[----:B------:R2:W3:Y:S08]  /*03d0*/  F2I.FTZ.U32.TRUNC.NTZ R3, R2 ;  /* 0x0000000200037305 */ /* 0x0004f0000021f000 */
[----:B-1----:R-:W1:Y:S01]  /*03e0*/  MUFU.RCP R7, R7 ;  /* 0x0000000700077308 */ /* 0x002e620000001000 */
[----:B--2---:R-:W-:-:S02]  /*03f0*/  MOV R2, RZ ;  /* 0x000000ff00027202 */ /* 0x004fc40000000f00 */
[----:B---3--:R-:W-:-:S05]  /*0400*/  IADD3 R8, RZ, -R3, RZ ;  /* 0x80000003ff087210 */ /* 0x008fca0007ffe0ff */
[----:B------:R-:W-:Y:S01]  /*0410*/  IMAD R9, R8, R11, RZ ;  /* 0x0000000b08097224 */ /* 0x000fe200078e02ff */
[----:B------:R-:W-:Y:S02]  /*0420*/  MOV R8, R12 ;  /* 0x0000000c00087202 */ /* 0x000fe40000000f00 */
[----:B------:R-:W-:Y:S01]  /*0430*/  IABS R12, R4 ;  /* 0x00000004000c7213 */ /* 0x000fe20000000000 */
[----:B------:R-:W-:Y:S01]  /*0440*/  IMAD.HI.U32 R3, R3, R9, R2 ;  /* 0x0000000903037227 */ /* 0x000fe200078e0002 */
[----:B------:R-:W-:Y:S02]  /*0450*/  IADD3 R9, RZ, -R13, RZ ;  /* 0x8000000dff097210 */ /* 0x000fe40007ffe0ff */
[----:B------:R-:W-:-:S03]  /*0460*/  LOP3.LUT R4, R4, R5, RZ, 0x3c, !PT ;  /* 0x0000000504047212 */ /* 0x000fc600078e3cff */
[----:B------:R-:W-:Y:S01]  /*0470*/  IMAD.HI.U32 R2, R3, R8, RZ ;  /* 0x0000000803027227 */ /* 0x000fe200078e00ff */
[----:B------:R-:W-:-:S03]  /*0480*/  ISETP.GE.AND P3, PT, R4, RZ, PT ;  /* 0x000000ff0400720c */ /* 0x000fc60003f66270 */
[-C--:B------:R-:W-:Y:S02]  /*0490*/  IMAD R2, R2, R9.reuse, R8 ;  /* 0x0000000902027224 */ /* 0x080fe400078e0208 */
[----:B------:R-:W-:Y:S01]  /*04a0*/  IMAD.HI.U32 R8, R3, R12, RZ ;  /* 0x0000000c03087227 */ /* 0x000fe200078e00ff */
[----:B-1----:R-:W-:Y:S02]  /*04b0*/  IADD3 R3, R7, 0xffffffe, RZ ;  /* 0x0ffffffe07037810 */ /* 0x002fe40007ffe0ff */
[C---:B------:R-:W-:Y:S01]  /*04c0*/  ISETP.GT.U32.AND P0, PT, R11.reuse, R2, PT ;  /* 0x000000020b00720c */ /* 0x040fe20003f04070 */
[----:B------:R-:W-:Y:S01]  /*04d0*/  IMAD R9, R8, R9, R12 ;  /* 0x0000000908097224 */ /* 0x000fe200078e020c */
[----:B------:R-:W-:Y:S02]  /*04e0*/  LOP3.LUT R7, RZ, R5, RZ, 0x33, !PT ;  /* 0x00000005ff077212 */ /* 0x000fe400078e33ff */
[----:B------:R-:W1:Y:S02]  /*04f0*/  F2I.FTZ.U32.TRUNC.NTZ R3, R3 ;  /* 0x0000000300037305 */ /* 0x000e64000021f000 */
[----:B------:R-:W-:-:S07]  /*0500*/  ISETP.GT.U32.AND P2, PT, R11, R9, PT ;  /* 0x000000090b00720c */ /* 0x000fce0003f44070 */
[----:B------:R-:W-:-:S04]  /*0510*/  @!P0 IADD3 R2, R2, -R11, RZ ;  /* 0x8000000b02028210 */ /* 0x000fc80007ffe0ff */
[----:B------:R-:W-:Y:S02]  /*0520*/  ISETP.GT.U32.AND P0, PT, R11, R2, PT ;  /* 0x000000020b00720c */ /* 0x000fe40003f04070 */
[----:B------:R-:W-:Y:S02]  /*0530*/  @!P2 IADD3 R9, R9, -R11, RZ ;  /* 0x8000000b0909a210 */ /* 0x000fe40007ffe0ff */
[----:B-1----:R-:W-:Y:S02]  /*0540*/  IADD3 R10, RZ, -R3, RZ ;  /* 0x80000003ff0a7210 */ /* 0x002fe40007ffe0ff */
[----:B------:R-:W-:-:S07]  /*0550*/  @!P2 IADD3 R8, R8, 0x1, RZ ;  /* 0x000000010808a810 */ /* 0x000fce0007ffe0ff */
[-C--:B------:R-:W-:Y:S02]  /*0560*/  @!P0 IADD3 R2, R2, -R11.reuse, RZ ;  /* 0x8000000b02028210 */ /* 0x080fe40007ffe0ff */
[----:B------:R-:W-:Y:S02]  /*0570*/  ISETP.NE.AND P0, PT, R5, RZ, PT ;  /* 0x000000ff0500720c */ /* 0x000fe40003f05270 */
[----:B------:R-:W-:Y:S02]  /*0580*/  @!P1 IADD3 R2, -R2, RZ, RZ ;  /* 0x000000ff02029210 */ /* 0x000fe40007ffe1ff */
[----:B------:R-:W-:Y:S02]  /*0590*/  ISETP.GE.U32.AND P1, PT, R9, R11, PT ;  /* 0x0000000b0900720c */ /* 0x000fe40003f26070 */
[----:B------:R-:W-:Y:S02]  /*05a0*/  SEL R5, R7, R2, !P0 ;  /* 0x0000000207057207 */ /* 0x000fe40004000000 */
[----:B------:R-:W-:-:S02]  /*05b0*/  SHF.R.U32.HI R2, RZ, 0x3, R20 ;  /* 0x00000003ff027819 */ /* 0x000fc40000011614 */
[----:B------:R-:W-:Y:S02]  /*05c0*/  IADD3 R118, R6, R5, RZ ;  /* 0x0000000506767210 */ /* 0x000fe40007ffe0ff */
[----:B------:R-:W-:Y:S02]  /*05d0*/  MOV R6, R10 ;  /* 0x0000000a00067202 */ /* 0x000fe40000000f00 */
[----:B------:R-:W-:Y:S02]  /*05e0*/  SGXT.U32 R5, R2, 0x4 ;  /* 0x000000040205781a */ /* 0x000fe40000000000 */
[----:B------:R-:W-:Y:S01]  /*05f0*/  SHF.L.U32 R118, R118, 0x7, RZ ;  /* 0x0000000776767819 */ /* 0x000fe200000006ff */
[----:B------:R-:W-:Y:S01]  /*0600*/  IMAD R9, R6, R15, RZ ;  /* 0x0000000f06097224 */ /* 0x000fe200078e02ff */
[----:B------:R-:W-:Y:S02]  /*0610*/  MOV R2, RZ ;  /* 0x000000ff00027202 */ /* 0x000fe40000000f00 */
[----:B------:R-:W-:-:S02]  /*0620*/  LOP3.LUT R14, R118, R5, RZ, 0xfc, !PT ;  /* 0x00000005760e7212 */ /* 0x000fc400078efcff */
[----:B------:R-:W-:Y:S01]  /*0630*/  IABS R10, R0 ;  /* 0x00000000000a7213 */ /* 0x000fe20000000000 */
[----:B------:R-:W-:Y:S01]  /*0640*/  IMAD.HI.U32 R2, R3, R9, R2 ;  /* 0x0000000903027227 */ /* 0x000fe200078e0002 */
[----:B------:R-:W-:Y:S02]  /*0650*/  IABS R4, R14 ;  /* 0x0000000e00047213 */ /* 0x000fe40000000000 */
[--C-:B------:R-:W-:Y:S02]  /*0660*/  LOP3.LUT R16, R118, 0x10, R5.reuse, 0xfe, !PT ;  /* 0x0000001076107812 */ /* 0x100fe400078efe05 */
[----:B------:R-:W-:Y:S01]  /*0670*/  IADD3 R12, RZ, -R10, RZ ;  /* 0x8000000aff0c7210 */ /* 0x000fe20007ffe0ff */
[----:B------:R-:W-:Y:S01]  /*0680*/  IMAD.HI.U32 R3, R2, R4, RZ ;  /* 0x0000000402037227 */ /* 0x000fe200078e00ff */
[----:B------:R-:W-:Y:S02]  /*0690*/  IABS R9, R16 ;  /* 0x0000001000097213 */ /* 0x000fe40000000000 */
[----:B------:R-:W-:Y:S01]  /*06a0*/  @P1 IADD3 R8, R8, 0x1, RZ ;  /* 0x0000000108081810 */ /* 0x000fe20007ffe0ff */
[----:B------:R-:W-:Y:S01]  /*06b0*/  IMAD R4, R3, R12, R4 ;  /* 0x0000000c03047224 */ /* 0x000fe200078e0204 */
[----:B------:R-:W-:Y:S01]  /*06c0*/  LOP3.LUT R18, R118, 0x20, R5, 0xfe, !PT ;  /* 0x0000002076127812 */ /* 0x000fe200078efe05 */
[----:B------:R-:W-:Y:S01]  /*06d0*/  IMAD.HI.U32 R3, R2, R9, RZ ;  /* 0x0000000902037227 */ /* 0x000fe200078e00ff */
[----:B------:R-:W-:-:S02]  /*06e0*/  @!P3 IADD3 R8, -R8, RZ, RZ ;  /* 0x000000ff0808b210 */ /* 0x000fc40007ffe1ff */
[----:B------:R-:W-:Y:S01]  /*06f0*/  ISETP.GT.U32.AND P1, PT, R15, R4, PT ;  /* 0x000000040f00720c */ /* 0x000fe20003f24070 */
[----:B------:R-:W-:Y:S01]  /*0700*/  IMAD R6, R3, R12, R9 ;  /* 0x0000000c03067224 */ /* 0x000fe200078e0209 */
[----:B------:R-:W-:Y:S02]  /*0710*/  SEL R117, R7, R8, !P0 ;  /* 0x0000000807757207 */ /* 0x000fe40004000000 */
[----:B------:R-:W-:Y:S02]  /*0720*/  IABS R7, R18 ;  /* 0x0000001200077213 */ /* 0x000fe40000000000 */
[----:B------:R-:W-:Y:S02]  /*0730*/  ISETP.GT.U32.AND P6, PT, R15, R6, PT ;  /* 0x000000060f00720c */ /* 0x000fe40003fc4070 */
[--C-:B------:R-:W-:Y:S01]  /*0740*/  LOP3.LUT R21, R118, 0x30, R5.reuse, 0xfe, !PT ;  /* 0x0000003076157812 */ /* 0x100fe200078efe05 */
[----:B------:R-:W-:Y:S01]  /*0750*/  IMAD.HI.U32 R3, R2, R7, RZ ;  /* 0x0000000702037227 */ /* 0x000fe200078e00ff */
[----:B------:R-:W-:-:S02]  /*0760*/  LOP3.LUT R22, R118, 0x40, R5, 0xfe, !PT ;  /* 0x0000004076167812 */ /* 0x000fc400078efe05 */
[----:B------:R-:W-:Y:S01]  /*0770*/  IABS R11, R21 ;  /* 0x00000015000b7213 */ /* 0x000fe20000000000 */
[----:B------:R-:W-:Y:S01]  /*0780*/  IMAD R7, R3, R12, R7 ;  /* 0x0000000c03077224 */ /* 0x000fe200078e0207 */
[----:B------:R-:W-:Y:S02]  /*0790*/  LOP3.LUT R23, R118, 0x50, R5, 0xfe, !PT ;  /* 0x0000005076177812 */ /* 0x000fe400078efe05 */
[----:B------:R-:W-:Y:S01]  /*07a0*/  IABS R13, R22 ;  /* 0x00000016000d7213 */ /* 0x000fe20000000000 */
[----:B------:R-:W-:Y:S01]  /*07b0*/  IMAD.HI.U32 R3, R2, R11, RZ ;  /* 0x0000000b02037227 */ /* 0x000fe200078e00ff */
[----:B------:R-:W-:Y:S02]  /*07c0*/  IABS R17, R23 ;  /* 0x0000001700117213 */ /* 0x000fe40000000000 */
[----:B------:R-:W-:Y:S01]  /*07d0*/  @!P1 IADD3 R4, R4, -R15, RZ ;  /* 0x8000000f04049210 */ /* 0x000fe20007ffe0ff */
[----:B------:R-:W-:Y:S01]  /*07e0*/  IMAD.HI.U32 R9, R2, R13, RZ ;  /* 0x0000000d02097227 */ /* 0x000fe200078e00ff */
[----:B------:R-:W-:-:S02]  /*07f0*/  ISETP.GT.U32.AND P0, PT, R15, R7, PT ;  /* 0x000000070f00720c */ /* 0x000fc40003f04070 */
[----:B------:R-:W-:Y:S01]  /*0800*/  LOP3.LUT R24, R118, 0x60, R5, 0xfe, !PT ;  /* 0x0000006076187812 */ /* 0x000fe200078efe05 */
[----:B------:R-:W-:Y:S01]  /*0810*/  IMAD R8, R3, R12, R11 ;  /* 0x0000000c03087224 */ /* 0x000fe200078e020b */
[----:B------:R-:W-:Y:S01]  /*0820*/  @!P6 IADD3 R6, R6, -R15, RZ ;  /* 0x8000000f0606e210 */ /* 0x000fe20007ffe0ff */
[----:B------:R-:W-:Y:S01]  /*0830*/  IMAD.HI.U32 R3, R2, R17, RZ ;  /* 0x0000001102037227 */ /* 0x000fe200078e00ff */
[----:B------:R-:W-:Y:S02]  /*0840*/  ISETP.GT.U32.AND P6, PT, R15, R4, PT ;  /* 0x000000040f00720c */ /* 0x000fe40003fc4070 */
[----:B------:R-:W-:Y:S01]  /*0850*/  IABS R19, R24 ;  /* 0x0000001800137213 */ /* 0x000fe20000000000 */
[-C--:B------:R-:W-:Y:S01]  /*0860*/  IMAD R9, R9, R12.reuse, R13 ;  /* 0x0000000c09097224 */ /* 0x080fe200078e020d */
[----:B------:R-:W-:Y:S01]  /*0870*/  SHF.R.U32.HI R13, RZ, 0x4, R20 ;  /* 0x00000004ff0d7819 */ /* 0x000fe20000011614 */
[----:B------:R-:W-:Y:S01]  /*0880*/  IMAD R10, R3, R12, R17 ;  /* 0x0000000c030a7224 */ /* 0x000fe200078e0211 */
[----:B------:R-:W-:Y:S01]  /*0890*/  LOP3.LUT R17, R118, 0x70, R5, 0xfe, !PT ;  /* 0x0000007076117812 */ /* 0x000fe200078efe05 */
[----:B------:R-:W-:Y:S01]  /*08a0*/  IMAD.HI.U32 R11, R2, R19, RZ ;  /* 0x00000013020b7227 */ /* 0x000fe200078e00ff */
[----:B------:R-:W-:-:S02]  /*08b0*/  SGXT.U32 R3, R13, 0x3 ;  /* 0x000000030d03781a */ /* 0x000fc40000000000 */
[----:B------:R-:W-:Y:S01]  /*08c0*/  IABS R13, R17 ;  /* 0x00000011000d7213 */ /* 0x000fe20000000000 */
[----:B------:R-:W-:Y:S01]  /*08d0*/  IMAD R11, R11, R12, R19 ;  /* 0x0000000c0b0b7224 */ /* 0x000fe200078e0213 */
[----:B------:R-:W-:Y:S02]  /*08e0*/  @!P0 IADD3 R7, R7, -R15, RZ ;  /* 0x8000000f07078210 */ /* 0x000fe40007ffe0ff */
[----:B------:R-:W-:Y:S02]  /*08f0*/  LOP3.LUT R118, R118, R3, RZ, 0xfc, !PT ;  /* 0x0000000376767212 */ /* 0x000fe400078efcff */
[----:B------:R-:W-:Y:S02]  /*0900*/  @!P6 IADD3 R4, R4, -R15, RZ ;  /* 0x8000000f0404e210 */ /* 0x000fe40007ffe0ff */
[----:B------:R-:W-:Y:S02]  /*0910*/  ISETP.GT.U32.AND P4, PT, R15, R8, PT ;  /* 0x000000080f00720c */ /* 0x000fe40003f84070 */
[----:B------:R-:W-:-:S02]  /*0920*/  MOV R3, R13 ;  /* 0x0000000d00037202 */ /* 0x000fc40000000f00 */
[C---:B------:R-:W-:Y:S02]  /*0930*/  ISETP.GT.U32.AND P6, PT, R15.reuse, R7, PT ;  /* 0x000000070f00720c */ /* 0x040fe40003fc4070 */
[C---:B------:R-:W-:Y:S01]  /*0940*/  ISETP.GT.U32.AND P3, PT, R15.reuse, R10, PT ;  /* 0x0000000a0f00720c */ /* 0x040fe20003f64070 */
[----:B------:R-:W-:Y:S01]  /*0950*/  IMAD.HI.U32 R2, R2, R3, RZ ;  /* 0x0000000302027227 */ /* 0x000fe200078e00ff */
[C---:B------:R-:W-:Y:S02]  /*0960*/  ISETP.GT.U32.AND P5, PT, R15.reuse, R11, PT ;  /* 0x0000000b0f00720c */ /* 0x040fe40003fa4070 */
[C---:B------:R-:W-:Y:S01]  /*0970*/  ISETP.GT.U32.AND P2, PT, R15.reuse, R9, PT ;  /* 0x000000090f00720c */ /* 0x040fe20003f44070 */
[----:B------:R-:W-:Y:S01]  /*0980*/  IMAD R2, R2, R12, R3 ;  /* 0x0000000c02027224 */ /* 0x000fe200078e0203 */
[----:B------:R-:W-:Y:S02]  /*0990*/  ISETP.GT.U32.AND P1, PT, R15, R6, PT ;  /* 0x000000060f00720c */ /* 0x000fe40003f24070 */
[----:B------:R-:W-:-:S02]  /*09a0*/  @!P4 IADD3 R8, R8, -R15, RZ ;  /* 0x8000000f0808c210 */ /* 0x000fc40007ffe0ff */
[----:B------:R-:W-:Y:S02]  /*09b0*/  ISETP.GE.AND P0, PT, R14, RZ, PT ;  /* 0x000000ff0e00720c */ /* 0x000fe40003f06270 */
[-C--:B------:R-:W-:Y:S02]  /*09c0*/  @!P6 IADD3 R7, R7, -R15.reuse, RZ ;  /* 0x8000000f0707e210 */ /* 0x080fe40007ffe0ff */
[-C--:B------:R-:W-:Y:S02]  /*09d0*/  @!P3 IADD3 R10, R10, -R15.reuse, RZ ;  /* 0x8000000f0a0ab210 */ /* 0x080fe40007ffe0ff */
[----:B------:R-:W-:Y:S02]  /*09e0*/  ISETP.GT.U32.AND P6, PT, R15, R2, PT ;  /* 0x000000020f00720c */ /* 0x000fe40003fc4070 */
[-C--:B------:R-:W-:Y:S02]  /*09f0*/  @!P5 IADD3 R11, R11, -R15.reuse, RZ ;  /* 0x8000000f0b0bd210 */ /* 0x080fe40007ffe0ff */
[----:B------:R-:W-:-:S02]  /*0a00*/  @!P2 IADD3 R9, R9, -R15, RZ ;  /* 0x8000000f0909a210 */ /* 0x000fc40007ffe0ff */
[C---:B------:R-:W-:Y:S02]  /*0a10*/  ISETP.GT.U32.AND P5, PT, R15.reuse, R8, PT ;  /* 0x000000080f00720c */ /* 0x040fe40003fa4070 */
[C---:B------:R-:W-:Y:S02]  /*0a20*/  ISETP.GT.U32.AND P2, PT, R15.reuse, R10, PT ;  /* 0x0000000a0f00720c */ /* 0x040fe40003f44070 */
[----:B------:R-:W-:Y:S02]  /*0a30*/  @!P1 IADD3 R6, R6, -R15, RZ ;  /* 0x8000000f06069210 */ /* 0x000fe40007ffe0ff */
[C---:B------:R-:W-:Y:S02]  /*0a40*/  ISETP.GT.U32.AND P1, PT, R15.reuse, R11, PT ;  /* 0x0000000b0f00720c */ /* 0x040fe40003f24070 */
[----:B------:R-:W-:Y:S02]  /*0a50*/  ISETP.GE.AND P4, PT, R16, RZ, PT ;  /* 0x000000ff1000720c */ /* 0x000fe40003f86270 */
[----:B------:R-:W-:-:S02]  /*0a60*/  ISETP.GT.U32.AND P3, PT, R15, R9, PT ;  /* 0x000000090f00720c */ /* 0x000fc40003f64070 */
[----:B------:R-:W-:Y:S02]  /*0a70*/  SHF.R.S32.HI R3, RZ, 0x19, R117 ;  /* 0x00000019ff037819 */ /* 0x000fe40000011475 */
[-C--:B------:R-:W-:Y:S02]  /*0a80*/  @!P6 IADD3 R2, R2, -R15.reuse, RZ ;  /* 0x8000000f0202e210 */ /* 0x080fe40007ffe0ff */
[----:B------:R-:W-:Y:S02]  /*0a90*/  SHF.L.U32 R117, R117, 0x6, RZ ;  /* 0x0000000675757819 */ /* 0x000fe400000006ff */
[----:B------:R-:W-:Y:S02]  /*0aa0*/  @!P0 IADD3 R4, -R4, RZ, RZ ;  /* 0x000000ff04048210 */ /* 0x000fe40007ffe1ff */
[----:B------:R-:W-:Y:S02]  /*0ab0*/  @!P5 IADD3 R8, R8, -R15, RZ ;  /* 0x8000000f0808d210 */ /* 0x000fe40007ffe0ff */
[----:B------:R-:W-:-:S02]  /*0ac0*/  ISETP.GE.AND P0, PT, R18, RZ, PT ;  /* 0x000000ff1200720c */ /* 0x000fc40003f06270 */
[----:B------:R-:W-:Y:S02]  /*0ad0*/  ISETP.GE.AND P5, PT, R22, RZ, PT ;  /* 0x000000ff1600720c */ /* 0x000fe40003fa6270 */
[----:B------:R-:W-:Y:S02]  /*0ae0*/  @!P2 IADD3 R10, R10, -R15, RZ ;  /* 0x8000000f0a0aa210 */ /* 0x000fe40007ffe0ff */
[----:B------:R-:W-:Y:S02]  /*0af0*/  ISETP.GT.U32.AND P6, PT, R15, R2, PT ;  /* 0x000000020f00720c */ /* 0x000fe40003fc4070 */
[----:B------:R-:W-:Y:S02]  /*0b00*/  ISETP.GE.AND P2, PT, R24, RZ, PT ;  /* 0x000000ff1800720c */ /* 0x000fe40003f46270 */
[----:B------:R-:W-:Y:S02]  /*0b10*/  SGXT R3, R3, 0x1 ;  /* 0x000000010303781a */ /* 0x000fe40000000200 */
[----:B------:R-:W-:-:S02]  /*0b20*/  LOP3.LUT R16, R117, R5, RZ, 0xfc, !PT ;  /* 0x0000000575107212 */ /* 0x000fc400078efcff */
[C-C-:B------:R-:W-:Y:S02]  /*0b30*/  LOP3.LUT R18, R117.reuse, 0x10, R5.reuse, 0xfe, !PT ;  /* 0x0000001075127812 */ /* 0x140fe400078efe05 */
[C-C-:B------:R-:W-:Y:S02]  /*0b40*/  LOP3.LUT R22, R117.reuse, 0x20, R5.reuse, 0xfe, !PT ;  /* 0x0000002075167812 */ /* 0x140fe400078efe05 */
[----:B------:R-:W-:Y:S02]  /*0b50*/  LOP3.LUT R24, R117, 0x30, R5, 0xfe, !PT ;  /* 0x0000003075187812 */ /* 0x000fe400078efe05 */
[----:B------:R-:W-:Y:S02]  /*0b60*/  @!P1 IADD3 R11, R11, -R15, RZ ;  /* 0x8000000f0b0b9210 */ /* 0x000fe40007ffe0ff */
[----:B------:R-:W-:Y:S02]  /*0b70*/  @!P4 IADD3 R6, -R6, RZ, RZ ;  /* 0x000000ff0606c210 */ /* 0x000fe40007ffe1ff */
[----:B------:R-:W-:-:S02]  /*0b80*/  ISETP.GE.AND P1, PT, R17, RZ, PT ;  /* 0x000000ff1100720c */ /* 0x000fc40003f26270 */
[----:B------:R-:W-:Y:S02]  /*0b90*/  ISETP.GE.AND P4, PT, R21, RZ, PT ;  /* 0x000000ff1500720c */ /* 0x000fe40003f86270 */
[C---:B------:R-:W-:Y:S02]  /*0ba0*/  LEA.HI R12, R3.reuse, R16, RZ, 0x7 ;  /* 0x00000010030c7211 */ /* 0x040fe400078f38ff */
[C---:B------:R-:W-:Y:S02]  /*0bb0*/  LEA.HI R13, R3.reuse, R18, RZ, 0x7 ;  /* 0x00000012030d7211 */ /* 0x040fe400078f38ff */
[----:B------:R-:W-:Y:S02]  /*0bc0*/  LEA.HI R14, R3, R22, RZ, 0x7 ;  /* 0x00000016030e7211 */ /* 0x000fe400078f38ff */
[----:B------:R-:W-:Y:S02]  /*0bd0*/  @!P3 IADD3 R9, R9, -R15, RZ ;  /* 0x8000000f0909b210 */ /* 0x000fe40007ffe0ff */
[----:B------:R-:W-:-:S02]  /*0be0*/  LEA.HI R3, R3, R24, RZ, 0x7 ;  /* 0x0000001803037211 */ /* 0x000fc400078f38ff */
[----:B------:R-:W-:Y:S02]  /*0bf0*/  ISETP.GE.AND P3, PT, R23, RZ, PT ;  /* 0x000000ff1700720c */ /* 0x000fe40003f66270 */
[----:B------:R-:W-:Y:S02]  /*0c00*/  LOP3.LUT R12, R12, 0xffffff80, RZ, 0xc0, !PT ;  /* 0xffffff800c0c7812 */ /* 0x000fe400078ec0ff */
[----:B------:R-:W-:Y:S02]  /*0c10*/  LOP3.LUT R3, R3, 0xffffff80, RZ, 0xc0, !PT ;  /* 0xffffff8003037812 */ /* 0x000fe400078ec0ff */
[----:B------:R-:W-:Y:S02]  /*0c20*/  LOP3.LUT R13, R13, 0xffffff80, RZ, 0xc0, !PT ;  /* 0xffffff800d0d7812 */ /* 0x000fe400078ec0ff */
[----:B------:R-:W-:Y:S02]  /*0c30*/  @!P6 IADD3 R2, R2, -R15, RZ ;  /* 0x8000000f0202e210 */ /* 0x000fe40007ffe0ff */
[----:B------:R-:W-:-:S02]  /*0c40*/  LOP3.LUT R14, R14, 0xffffff80, RZ, 0xc0, !PT ;  /* 0xffffff800e0e7812 */ /* 0x000fc400078ec0ff */
[----:B------:R-:W-:Y:S02]  /*0c50*/  IADD3 R16, R16, -R12, RZ ;  /* 0x8000000c10107210 */ /* 0x000fe40007ffe0ff */
[----:B------:R-:W-:Y:S02]  /*0c60*/  IADD3 R24, R24, -R3, RZ ;  /* 0x8000000318187210 */ /* 0x000fe40007ffe0ff */
[----:B------:R-:W-:Y:S02]  /*0c70*/  ISETP.NE.AND P6, PT, R0, RZ, PT ;  /* 0x000000ff0000720c */ /* 0x000fe40003fc5270 */
[----:B------:R-:W-:Y:S02]  /*0c80*/  LOP3.LUT R3, RZ, R0, RZ, 0x33, !PT ;  /* 0x00000000ff037212 */ /* 0x000fe400078e33ff */
[----:B------:R-:W-:Y:S02]  /*0c90*/  LOP3.LUT R21, R122, 0x1c, RZ, 0xc0, !PT ;  /* 0x0000001c7a157812 */ /* 0x000fe400078ec0ff */
[----:B------:R-:W-:-:S02]  /*0ca0*/  LOP3.LUT R12, R5, 0x70, RZ, 0xfc, !PT ;  /* 0x00000070050c7812 */ /* 0x000fc400078efcff */
[----:B------:R-:W-:Y:S01]  /*0cb0*/  IADD3 R18, R18, -R13, RZ ;  /* 0x8000000d12127210 */ /* 0x000fe20007ffe0ff */
[--C-:B------:R-:W-:Y:S01]  /*0cc0*/  IMAD R16, R16, 0xb0, R21.reuse ;  /* 0x000000b010107824 */ /* 0x100fe200078e0215 */
[----:B------:R-:W-:Y:S01]  /*0cd0*/  @!P0 IADD3 R7, -R7, RZ, RZ ;  /* 0x000000ff07078210 */ /* 0x000fe20007ffe1ff */
[--C-:B------:R-:W-:Y:S01]  /*0ce0*/  IMAD R24, R24, 0xb0, R21.reuse ;  /* 0x000000b018187824 */ /* 0x100fe200078e0215 */
[----:B------:R-:W-:Y:S01]  /*0cf0*/  @!P1 IADD3 R2, -R2, RZ, RZ ;  /* 0x000000ff02029210 */ /* 0x000fe20007ffe1ff */
[--C-:B------:R-:W-:Y:S01]  /*0d00*/  IMAD R18, R18, 0xb0, R21.reuse ;  /* 0x000000b012127824 */ /* 0x100fe200078e0215 */
[----:B------:R-:W-:Y:S01]  /*0d10*/  IADD3 R22, R22, -R14, RZ ;  /* 0x8000000e16167210 */ /* 0x000fe20007ffe0ff */
[-C--:B------:R-:W-:Y:S01]  /*0d20*/  IMAD.WIDE R30, R16, R29.reuse, c[0x0][0x168] ;  /* 0x00005a00101e7625 */ /* 0x080fe200078e021d */
[----:B------:R-:W-:Y:S02]  /*0d30*/  @!P4 IADD3 R8, -R8, RZ, RZ ;  /* 0x000000ff0808c210 */ /* 0x000fe40007ffe1ff */
[----:B------:R-:W-:Y:S01]  /*0d40*/  @!P5 IADD3 R9, -R9, RZ, RZ ;  /* 0x000000ff0909d210 */ /* 0x000fe20007ffe1ff */
[----:B------:R-:W-:Y:S01]  /*0d50*/  IMAD R22, R22, 0xb0, R21 ;  /* 0x000000b016167824 */ /* 0x000fe200078e0215 */
[----:B------:R-:W-:Y:S01]  /*0d60*/  SEL R26, R3, R4, !P6 ;  /* 0x00000004031a7207 */ /* 0x000fe20007000000 */
[----:B------:R-:W-:Y:S01]  /*0d70*/  IMAD.WIDE R32, R18, R29, c[0x0][0x168] ;  /* 0x00005a0012207625 */ /* 0x000fe200078e021d */
[----:B------:R-:W-:-:S02]  /*0d80*/  LEA R12, R12, R21, 0x5 ;  /* 0x000000150c0c7211 */ /* 0x000fc400078e28ff */
[----:B------:R-:W-:Y:S01]  /*0d90*/  @!P3 IADD3 R10, -R10, RZ, RZ ;  /* 0x000000ff0a0ab210 */ /* 0x000fe20007ffe1ff */
[-C--:B------:R-:W-:Y:S01]  /*0da0*/  IMAD.WIDE R34, R22, R29.reuse, c[0x0][0x168] ;  /* 0x00005a0016227625 */ /* 0x080fe200078e021d */
[----:B------:R-:W-:Y:S02]  /*0db0*/  SEL R28, R3, R6, !P6 ;  /* 0x00000006031c7207 */ /* 0x000fe40007000000 */
[----:B------:R-:W-:Y:S01]  /*0dc0*/  @!P2 IADD3 R11, -R11, RZ, RZ ;  /* 0x000000ff0b0ba210 */ /* 0x000fe20007ffe1ff */
[----:B------:R-:W-:Y:S01]  /*0dd0*/  IMAD.WIDE R36, R24, R29, c[0x0][0x168] ;  /* 0x00005a0018247625 */ /* 0x000fe200078e021d */
[C---:B------:R-:W-:Y:S02]  /*0de0*/  SEL R38, R3.reuse, R7, !P6 ;  /* 0x0000000703267207 */ /* 0x040fe40007000000 */
[----:B------:R-:W-:Y:S01]  /*0df0*/  SEL R14, R3, R2, !P6 ;  /* 0x00000002030e7207 */ /* 0x000fe20007000000 */
[--C-:B------:R-:W-:Y:S01]  /*0e00*/  IMAD R15, R28, 0xb0, R21.reuse ;  /* 0x000000b01c0f7824 */ /* 0x100fe200078e0215 */
[----:B------:R-:W-:Y:S01]  /*0e10*/  LOP3.LUT R0, R5, 0x10, RZ, 0xfc, !PT ;  /* 0x0000001005007812 */ /* 0x000fe200078efcff */
[--C-:B------:R-:W-:Y:S01]  /*0e20*/  IMAD R16, R38, 0xb0, R21.reuse ;  /* 0x000000b026107824 */ /* 0x100fe200078e0215 */
[----:B------:R-:W-:Y:S01]  /*0e30*/  SEL R40, R3, R8, !P6 ;  /* 0x0000000803287207 */ /* 0x000fe20007000000 */
[--C-:B------:R-:W-:Y:S01]  /*0e40*/  IMAD R28, R14, 0xb0, R21.reuse ;  /* 0x000000b00e1c7824 */ /* 0x100fe200078e0215 */
[----:B------:R-:W-:Y:S01]  /*0e50*/  LOP3.LUT R2, R5, 0x20, RZ, 0xfc, !PT ;  /* 0x0000002005027812 */ /* 0x000fe200078efcff */
[----:B------:R-:W-:Y:S01]  /*0e60*/  IMAD.WIDE R14, R15, R29, c[0x0][0x160] ;  /* 0x000058000f0e7625 */ /* 0x000fe200078e021d */
[----:B------:R-:W-:Y:S01]  /*0e70*/  SEL R42, R3, R9, !P6 ;  /* 0x00000009032a7207 */ /* 0x000fe20007000000 */
[----:B------:R-:W-:Y:S01]  /*0e80*/  CS2R R38, SRZ ;  /* 0x0000000000267805 */ /* 0x000fe2000001ff00 */
[----:B------:R-:W-:Y:S01]  /*0e90*/  LOP3.LUT R4, R5, 0x30, RZ, 0xfc, !PT ;  /* 0x0000003005047812 */ /* 0x000fe200078efcff */
[--C-:B------:R-:W-:Y:S01]  /*0ea0*/  IMAD R18, R40, 0xb0, R21.reuse ;  /* 0x000000b028127824 */ /* 0x100fe200078e0215 */
[----:B------:R-:W-:Y:S01]  /*0eb0*/  SHF.L.U32 R124, R12, 0x2, RZ ;  /* 0x000000020c7c7819 */ /* 0x000fe200000006ff */
[--C-:B------:R-:W-:Y:S01]  /*0ec0*/  IMAD R12, R26, 0xb0, R21.reuse ;  /* 0x000000b01a0c7824 */ /* 0x100fe200078e0215 */
[----:B------:R-:W-:Y:S01]  /*0ed0*/  SEL R44, R3, R10, !P6 ;  /* 0x0000000a032c7207 */ /* 0x000fe20007000000 */
[--C-:B------:R-:W-:Y:S01]  /*0ee0*/  IMAD R22, R42, 0xb0, R21.reuse ;  /* 0x000000b02a167824 */ /* 0x100fe200078e0215 */
[C---:B------:R-:W-:Y:S01]  /*0ef0*/  LOP3.LUT R6, R5.reuse, 0x40, RZ, 0xfc, !PT ;  /* 0x0000004005067812 */ /* 0x040fe200078efcff */
[----:B------:R-:W-:Y:S01]  /*0f00*/  IMAD.WIDE R12, R12, R29, c[0x0][0x160] ;  /* 0x000058000c0c7625 */ /* 0x000fe200078e021d */
[----:B------:R-:W-:Y:S01]  /*0f10*/  LEA R138, R5, R21, 0x5 ;  /* 0x00000015058a7211 */ /* 0x000fe200078e28ff */
[----:B------:R-:W-:Y:S01]  /*0f20*/  CS2R R40, SRZ ;  /* 0x0000000000287805 */ /* 0x000fe2000001ff00 */
[----:B------:R-:W-:Y:S01]  /*0f30*/  SEL R46, R3, R11, !P6 ;  /* 0x0000000b032e7207 */ /* 0x000fe20007000000 */
[--C-:B------:R-:W-:Y:S01]  /*0f40*/  IMAD R24, R44, 0xb0, R21.reuse ;  /* 0x000000b02c187824 */ /* 0x100fe200078e0215 */
[C---:B------:R-:W-:Y:S01]  /*0f50*/  LOP3.LUT R8, R5.reuse, 0x50, RZ, 0xfc, !PT ;  /* 0x0000005005087812 */ /* 0x040fe200078efcff */
[----:B------:R-:W-:Y:S01]  /*0f60*/  IMAD.WIDE R16, R16, R29, c[0x0][0x160] ;  /* 0x0000580010107625 */ /* 0x000fe200078e021d */
[-C--:B------:R-:W-:Y:S01]  /*0f70*/  LEA R0, R0, R21.reuse, 0x5 ;  /* 0x0000001500007211 */ /* 0x080fe200078e28ff */
[----:B------:R-:W-:Y:S01]  /*0f80*/  CS2R R44, SRZ ;  /* 0x00000000002c7805 */ /* 0x000fe2000001ff00 */
[----:B------:R-:W-:Y:S01]  /*0f90*/  LOP3.LUT R10, R5, 0x60, RZ, 0xfc, !PT ;  /* 0x00000060050a7812 */ /* 0x000fe200078efcff */
[----:B------:R-:W-:Y:S01]  /*0fa0*/  IMAD R26, R46, 0xb0, R21 ;  /* 0x000000b02e1a7824 */ /* 0x000fe200078e0215 */
[----:B------:R-:W-:Y:S01]  /*0fb0*/  LEA R2, R2, R21, 0x5 ;  /* 0x0000001502027211 */ /* 0x000fe200078e28ff */
[----:B------:R-:W-:Y:S01]  /*0fc0*/  IMAD.WIDE R18, R18, R29, c[0x0][0x160] ;  /* 0x0000580012127625 */ /* 0x000fe200078e021d */
[-C--:B------:R-:W-:Y:S01]  /*0fd0*/  LEA R4, R4, R21.reuse, 0x5 ;  /* 0x0000001504047211 */ /* 0x080fe200078e28ff */
[----:B------:R-:W-:Y:S01]  /*0fe0*/  CS2R R46, SRZ ;  /* 0x00000000002e7805 */ /* 0x000fe2000001ff00 */
[----:B------:R-:W-:Y:S01]  /*0ff0*/  LEA R6, R6, R21, 0x5 ;  /* 0x0000001506067211 */ /* 0x000fe200078e28ff */
[----:B------:R-:W-:Y:S01]  /*1000*/  IMAD.WIDE R22, R22, R29, c[0x0][0x160] ;  /* 0x0000580016167625 */ /* 0x000fe200078e021d */
[----:B------:R-:W-:Y:S01]  /*1010*/  SHF.L.U32 R138, R138, 0x2, RZ ;  /* 0x000000028a8a7819 */ /* 0x000fe200000006ff */
[----:B------:R-:W-:Y:S01]  /*1020*/  CS2R R42, SRZ ;  /* 0x00000000002a7805 */ /* 0x000fe2000001ff00 */
[----:B------:R-:W-:Y:S01]  /*1030*/  LEA R8, R8, R21, 0x5 ;  /* 0x0000001508087211 */ /* 0x000fe200078e28ff */
[----:B------:R-:W-:Y:S01]  /*1040*/  IMAD.WIDE R24, R24, R29, c[0x0][0x160] ;  /* 0x0000580018187625 */ /* 0x000fe200078e021d */
[----:B------:R-:W-:Y:S01]  /*1050*/  SHF.L.U32 R136, R0, 0x2, RZ ;  /* 0x0000000200887819 */ /* 0x000fe200000006ff */
[----:B------:R1:W-:Y:S01]  /*1060*/  LDGSTS.E.BYPASS.128 [R138], [R12.64] ;  /* 0x000000000c8a7fae */ /* 0x0003e2000b901c48 */
[----:B------:R-:W-:Y:S01]  /*1070*/  LEA R10, R10, R21, 0x5 ;  /* 0x000000150a0a7211 */ /* 0x000fe200078e28ff */
[-C--:B------:R-:W-:Y:S01]  /*1080*/  IMAD.WIDE R26, R26, R29.reuse, c[0x0][0x160] ;  /* 0x000058001a1a7625 */ /* 0x080fe200078e021d */
[----:B------:R-:W-:Y:S01]  /*1090*/  SHF.L.U32 R134, R2, 0x2, RZ ;  /* 0x0000000202867819 */ /* 0x000fe200000006ff */
[----:B------:R2:W-:Y:S01]  /*10a0*/  LDGSTS.E.BYPASS.128 [R136], [R14.64] ;  /* 0x000000000e887fae */ /* 0x0005e2000b901c48 */
[----:B------:R-:W-:Y:S01]  /*10b0*/  SHF.L.U32 R132, R4, 0x2, RZ ;  /* 0x0000000204847819 */ /* 0x000fe200000006ff */
[----:B------:R-:W-:Y:S01]  /*10c0*/  IMAD.WIDE R28, R28, R29, c[0x0][0x160] ;  /* 0x000058001c1c7625 */ /* 0x000fe200078e021d */
[----:B------:R-:W-:Y:S01]  /*10d0*/  SHF.L.U32 R130, R6, 0x2, RZ ;  /* 0x0000000206827819 */ /* 0x000fe200000006ff */
[----:B------:R3:W-:Y:S01]  /*10e0*/  LDGSTS.E.BYPASS.128 [R134], [R16.64] ;  /* 0x0000000010867fae */ /* 0x0007e2000b901c48 */
[----:B------:R-:W-:-:S02]  /*10f0*/  SHF.L.U32 R128, R8, 0x2, RZ ;  /* 0x0000000208807819 */ /* 0x000fc400000006ff */
[----:B------:R-:W-:Y:S01]  /*1100*/  SHF.L.U32 R126, R10, 0x2, RZ ;  /* 0x000000020a7e7819 */ /* 0x000fe200000006ff */
[----:B------:R4:W-:Y:S01]  /*1110*/  LDGSTS.E.BYPASS.128 [R132], [R18.64] ;  /* 0x0000000012847fae */ /* 0x0009e2000b901c48 */
[----:B------:R-:W-:Y:S02]  /*1120*/  IADD3 R2, P0, R14, 0x100, RZ ;  /* 0x000001000e027810 */ /* 0x000fe40007f1e0ff */
[----:B------:R-:W-:Y:S01]  /*1130*/  IADD3 R0, P1, R12, 0x100, RZ ;  /* 0x000001000c007810 */ /* 0x000fe20007f3e0ff */
[----:B------:R1:W-:Y:S01]  /*1140*/  LDGSTS.E.BYPASS.128 [R130], [R22.64] ;  /* 0x0000000016827fae */ /* 0x0003e2000b901c48 */
[----:B------:R-:W-:Y:S02]  /*1150*/  IADD3.X R5, RZ, R15, RZ, P0, !PT ;  /* 0x0000000fff057210 */ /* 0x000fe400007fe4ff */
[----:B------:R-:W-:Y:S01]  /*1160*/  IADD3.X R3, RZ, R13, RZ, P1, !PT ;  /* 0x0000000dff037210 */ /* 0x000fe20000ffe4ff */
[----:B------:R1:W-:Y:S01]  /*1170*/  LDGSTS.E.BYPASS.128 [R128], [R24.64] ;  /* 0x0000000018807fae */ /* 0x0003e2000b901c48 */
[----:B------:R-:W-:-:S02]  /*1180*/  IADD3 R6, P0, R18, 0x100, RZ ;  /* 0x0000010012067810 */ /* 0x000fc40007f1e0ff */
[----:B------:R-:W-:Y:S01]  /*1190*/  IADD3 R4, P1, R16, 0x100, RZ ;  /* 0x0000010010047810 */ /* 0x000fe20007f3e0ff */
[----:B------:R1:W-:Y:S01]  /*11a0*/  LDGSTS.E.BYPASS.128 [R126], [R26.64] ;  /* 0x000000001a7e7fae */ /* 0x0003e2000b901c48 */
[----:B------:R-:W-:Y:S02]  /*11b0*/  IADD3.X R9, RZ, R19, RZ, P0, !PT ;  /* 0x00000013ff097210 */ /* 0x000fe400007fe4ff */
[----:B------:R-:W-:Y:S01]  /*11c0*/  IADD3.X R7, RZ, R17, RZ, P1, !PT ;  /* 0x00000011ff077210 */ /* 0x000fe20000ffe4ff */
[----:B------:R1:W-:Y:S01]  /*11d0*/  LDGSTS.E.BYPASS.128 [R124], [R28.64] ;  /* 0x000000001c7c7fae */ /* 0x0003e2000b901c48 */
[----:B------:R-:W-:Y:S02]  /*11e0*/  IADD3 R10, P0, R24, 0x100, RZ ;  /* 0x00000100180a7810 */ /* 0x000fe40007f1e0ff */
[----:B------:R-:W-:Y:S01]  /*11f0*/  IADD3 R8, P1, R22, 0x100, RZ ;  /* 0x0000010016087810 */ /* 0x000fe20007f3e0ff */
[----:B------:R-:W0:Y:S01]  /*1200*/  LDGDEPBAR ;  /* 0x00000000000079af */ /* 0x000e220000000000 */
[----:B------:R-:W-:-:S02]  /*1210*/  IADD3 R121, -R21, 0x70, RZ ;  /* 0x0000007015797810 */ /* 0x000fc40007ffe1ff */
[----:B------:R-:W-:Y:S01]  /*1220*/  IADD3.X R11, RZ, R23, RZ, P1, !PT ;  /* 0x00000017ff0b7210 */ /* 0x000fe20000ffe4ff */
[----:B------:R1:W-:Y:S01]  /*1230*/  LDGSTS.E.BYPASS.128 [R138+0x8000], [R30.64] ;  /* 0x080000001e8a7fae */ /* 0x0003e2000b901c48 */
[----:B------:R-:W-:Y:S02]  /*1240*/  LOP3.LUT R122, R122, 0x3c, RZ, 0xc0, !PT ;  /* 0x0000003c7a7a7812 */ /* 0x000fe400078ec0ff */
[----:B------:R-:W-:Y:S01]  /*1250*/  IMNMX.U32 R121, R121, 0x70, PT ;  /* 0x0000007079797817 */ /* 0x000fe20003800000 */
[----:B------:R1:W-:Y:S04]  /*1260*/  LDGSTS.E.BYPASS.128 [R136+0x8000], [R32.64] ;  /* 0x0800000020887fae */ /* 0x0003e8000b901c48 */
[----:B------:R1:W-:Y:S04]  /*1270*/  LDGSTS.E.BYPASS.128 [R134+0x8000], [R34.64] ;  /* 0x0800000022867fae */ /* 0x0003e8000b901c48 */
[----:B------:R1:W-:Y:S04]  /*1280*/  LDGSTS.E.BYPASS.128 [R132+0x8000], [R36.64] ;  /* 0x0800000024847fae */ /* 0x0003e8000b901c48 */
[----:B------:R-:W0:Y:S04]  /*1290*/  LDGDEPBAR ;  /* 0x00000000000079af */ /* 0x000e280000000000 */
[----:B------:R-:W-:Y:S06]  /*12a0*/  BAR.SYNC 0x0 ;  /* 0x0000000000007b1d */ /* 0x000fec0000000000 */
[----:B------:R-:W-:Y:S01]  /*12b0*/  @!PT LDS RZ, [RZ] ;  /* 0x00000000fffff984 */ /* 0x000fe20000000800 */
[----:B------:R-:W-:Y:S01]  /*12c0*/  @!PT LDS RZ, [RZ] ;  /* 0x00000000fffff984 */ /* 0x000fe20000000800 */
[----:B------:R-:W-:Y:S01]  /*12d0*/  @!PT LDS RZ, [RZ] ;  /* 0x00000000fffff984 */ /* 0x000fe20000000800 */
[----:B------:R1:W-:Y:S04]  /*12e0*/  LDGSTS.E.BYPASS.128 [R138+0x4000], [R12.64+0x80] ;  /* 0x040000800c8a7fae */ /* 0x0003e8000b901c48 */
[----:B------:R2:W-:Y:S04]  /*12f0*/  LDGSTS.E.BYPASS.128 [R136+0x4000], [R14.64+0x80] ;  /* 0x040000800e887fae */ /* 0x0005e8000b901c48 */
[----:B------:R3:W-:Y:S04]  /*1300*/  LDGSTS.E.BYPASS.128 [R134+0x4000], [R16.64+0x80] ;  /* 0x0400008010867fae */ /* 0x0007e8000b901c48 */
[----:B------:R4:W-:Y:S01]  /*1310*/  LDGSTS.E.BYPASS.128 [R132+0x4000], [R18.64+0x80] ;  /* 0x0400008012847fae */ /* 0x0009e2000b901c48 */
[----:B-1----:R-:W-:-:S02]  /*1320*/  IADD3.X R13, RZ, R25, RZ, P0, !PT ;  /* 0x00000019ff0d7210 */ /* 0x002fc400007fe4ff */
[----:B------:R-:W-:Y:S01]  /*1330*/  IADD3 R12, P1, R26, 0x100, RZ ;  /* 0x000001001a0c7810 */ /* 0x000fe20007f3e0ff */
[----:B------:R1:W-:Y:S01]  /*1340*/  LDGSTS.E.BYPASS.128 [R130+0x4000], [R22.64+0x80] ;  /* 0x0400008016827fae */ /* 0x0003e2000b901c48 */
[----:B--2---:R-:W-:Y:S02]  /*1350*/  IADD3 R14, P0, R28, 0x100, RZ ;  /* 0x000001001c0e7810 */ /* 0x004fe40007f1e0ff */
[----:B------:R-:W-:Y:S01]  /*1360*/  IADD3.X R15, RZ, R27, RZ, P1, !PT ;  /* 0x0000001bff0f7210 */ /* 0x000fe20000ffe4ff */
[----:B------:R2:W-:Y:S01]  /*1370*/  LDGSTS.E.BYPASS.128 [R128+0x4000], [R24.64+0x80] ;  /* 0x0400008018807fae */ /* 0x0005e2000b901c48 */
[----:B---3--:R-:W-:Y:S02]  /*1380*/  IADD3.X R17, RZ, R29, RZ, P0, !PT ;  /* 0x0000001dff117210 */ /* 0x008fe400007fe4ff */
[----:B------:R-:W-:Y:S01]  /*1390*/  IADD3 R16, P1, R30, 0x100, RZ ;  /* 0x000001001e107810 */ /* 0x000fe20007f3e0ff */
[----:B------:R3:W-:Y:S01]  /*13a0*/  LDGSTS.E.BYPASS.128 [R126+0x4000], [R26.64+0x80] ;  /* 0x040000801a7e7fae */ /* 0x0007e2000b901c48 */
[----:B----4-:R-:W-:-:S02]  /*13b0*/  IADD3 R18, P0, R32, 0x100, RZ ;  /* 0x0000010020127810 */ /* 0x010fc40007f1e0ff */
[----:B------:R-:W-:Y:S01]  /*13c0*/  IADD3.X R19, RZ, R31, RZ, P1, !PT ;  /* 0x0000001fff137210 */ /* 0x000fe20000ffe4ff */
[----:B------:R4:W-:Y:S01]  /*13d0*/  LDGSTS.E.BYPASS.128 [R124+0x4000], [R28.64+0x80] ;  /* 0x040000801c7c7fae */ /* 0x0009e2000b901c48 */
[----:B------:R-:W-:Y:S02]  /*13e0*/  IADD3.X R112, RZ, R33, RZ, P0, !PT ;  /* 0x00000021ff707210 */ /* 0x000fe400007fe4ff */
[----:B------:R-:W-:Y:S01]  /*13f0*/  IADD3 R116, P0, R36, 0x100, RZ ;  /* 0x0000010024747810 */ /* 0x000fe20007f1e0ff */
[----:B------:R-:W0:Y:S01]  /*1400*/  LDGDEPBAR ;  /* 0x00000000000079af */ /* 0x000e220000000000 */
[----:B------:R-:W-:Y:S01]  /*1410*/  IADD3 R114, P1, R34, 0x100, RZ ;  /* 0x0000010022727810 */ /* 0x000fe20007f3e0ff */
[----:B--2---:R-:W-:Y:S01]  /*1420*/  CS2R R24, SRZ ;  /* 0x0000000000187805 */ /* 0x004fe2000001ff00 */
[----:B------:R-:W-:Y:S01]  /*1430*/  IADD3.X R115, RZ, R37, RZ, P0, !PT ;  /* 0x00000025ff737210 */ /* 0x000fe200007fe4ff */
[----:B------:R2:W-:Y:S01]  /*1440*/  LDGSTS.E.BYPASS.128 [R138+0xa000], [R30.64+0x80] ;  /* 0x0a0000801e8a7fae */ /* 0x0005e2000b901c48 */
[----:B------:R-:W-:Y:S01]  /*1450*/  IADD3.X R113, RZ, R35, RZ, P1, !PT ;  /* 0x00000023ff717210 */ /* 0x000fe20000ffe4ff */
[----:B---3--:R-:W-:-:S02]  /*1460*/  CS2R R26, SRZ ;  /* 0x00000000001a7805 */ /* 0x008fc4000001ff00 */
[----:B------:R1:W-:Y:S01]  /*1470*/  LDGSTS.E.BYPASS.128 [R136+0xa000], [R32.64+0x80] ;  /* 0x0a00008020887fae */ /* 0x0003e2000b901c48 */
[----:B----4-:R-:W-:-:S03]  /*1480*/  CS2R R28, SRZ ;  /* 0x00000000001c7805 */ /* 0x010fc6000001ff00 */
[----:B------:R1:W-:Y:S04]  /*1490*/  LDGSTS.E.BYPASS.128 [R134+0xa000], [R34.64+0x80] ;  /* 0x0a00008022867fae */ /* 0x0003e8000b901c48 */
[----:B------:R3:W-:Y:S01]  /*14a0*/  LDGSTS.E.BYPASS.128 [R132+0xa000], [R36.64+0x80] ;  /* 0x0a00008024847fae */ /* 0x0007e2000b901c48 */
[----:B--2---:R-:W-:Y:S01]  /*14b0*/  CS2R R30, SRZ ;  /* 0x00000000001e7805 */ /* 0x004fe2000001ff00 */
[----:B------:R-:W-:Y:S02]  /*14c0*/  UMOV UR8, 0x8000 ;  /* 0x0000800000087882 */ /* 0x000fe40000000000 */
[----:B------:R-:W0:Y:S01]  /*14d0*/  LDGDEPBAR ;  /* 0x00000000000079af */ /* 0x000e220000000000 */
[----:B---3--:R-:W-:Y:S01]  /*14e0*/  CS2R R36, SRZ ;  /* 0x0000000000247805 */ /* 0x008fe2000001ff00 */
[----:B------:R-:W-:-:S04]  /*14f0*/  DEPBAR.LE SB0, 0x2 ;  /* 0x000080800000791a */ /* 0x000fc80000000000 */
[----:B-1----:R-:W-:Y:S06]  /*1500*/  BAR.SYNC 0x0 ;  /* 0x0000000000007b1d */ /* 0x002fec0000000000 */
.L_x_1:
[----:B------:R-:W-:Y:S01]  /*1510*/  LEA R125, R122, UR8, 0x7 ;  /* 0x000000087a7d7c11 */ /* 0x000fe2000f8e38ff */
[----:B------:R-:W-:Y:S01]  /*1520*/  LDS.128 R20, [R120.X4+UR5] ;  /* 0x0000000578147984 */ /* 0x000fe20008004c00 */
[----:B------:R-:W-:Y:S01]  /*1530*/  IADD3 R123, R123, 0x20, RZ ;  /* 0x000000207b7b7810 */ /* 0x000fe20007ffe0ff */
[----:B------:R-:W-:Y:S01]  /*1540*/  ULDC.64 UR10, c[0x0][0x118] ;  /* 0x00004600000a7ab9 */ /* 0x000fe20000000a00 */
[----:B------:R-:W-:Y:S01]  /*1550*/  IADD3 R119, R119, 0x1, RZ ;  /* 0x0000000177777810 */ /* 0x000fe20007ffe0ff */
[----:B------:R-:W1:Y:S01]  /*1560*/  LDS.128 R76, [R125+0x100] ;  /* 0x000100007d4c7984 */ /* 0x000e620000000c00 */
[----:B------:R-:W-:Y:S02]  /*1570*/  UIADD3 UR4, UR4, 0x1, URZ ;  /* 0x0000000104047890 */ /* 0x000fe4000fffe03f */
[----:B------:R-:W-:Y:S01]  /*1580*/  ISETP.GE.AND P1, PT, R119, 0x2, PT ;  /* 0x000000027700780c */ /* 0x000fe20003f26270 */
[----:B------:R-:W2:Y:S01]  /*1590*/  LDS.128 R52, [R125] ;  /* 0x000000007d347984 */ /* 0x000ea20000000c00 */
[----:B------:R-:W-:-:S02]  /*15a0*/  UISETP.GE.AND UP0, UPT, UR4, 0x2, UPT ;  /* 0x000000020400788c */ /* 0x000fc4000bf06270 */
[----:B------:R-:W-:Y:S01]  /*15b0*/  SEL R119, R119, RZ, !P1 ;  /* 0x000000ff77777207 */ /* 0x000fe20004800000 */
[----:B------:R-:W3:Y:S01]  /*15c0*/  LDS.128 R32, [R125+0x80] ;  /* 0x000080007d207984 */ /* 0x000ee20000000c00 */
[----:B------:R-:W-:-:S03]  /*15d0*/  USEL UR4, UR4, URZ, !UP0 ;  /* 0x0000003f04047287 */ /* 0x000fc6000c000000 */
[----:B------:R-:W4:Y:S01]  /*15e0*/  LDS.128 R100, [R125+0x180] ;  /* 0x000180007d647984 */ /* 0x000f220000000c00 */
[----:B------:R-:W-:-:S03]  /*15f0*/  ULEA UR8, UR4, 0x8000, 0xd ;  /* 0x0000800004087891 */ /* 0x000fc6000f8e683f */
[----:B------:R-:W4:Y:S04]  /*1600*/  LDS.128 R104, [R120.X4+UR5+0x80] ;  /* 0x0000800578687984 */ /* 0x000f280008004c00 */
[----:B------:R-:W4:Y:S01]  /*1610*/  LDS.128 R88, [R120.X4+UR5+0x100] ;  /* 0x0001000578587984 */ /* 0x000f220008004c00 */
[C---:B-1----:R-:W-:Y:S01]  /*1620*/  FFMA R110, R20.reuse, R76, R110 ;  /* 0x0000004c146e7223 */ /* 0x042fe2000000006e */
[----:B--2---:R-:W-:-:S03]  /*1630*/  FFMA R108, R20, R52, R108 ;  /* 0x00000034146c7223 */ /* 0x004fc6000000006c */
[C---:B------:R-:W-:Y:S01]  /*1640*/  FFMA R127, R21.reuse, R77, R110 ;  /* 0x0000004d157f7223 */ /* 0x040fe2000000006e */
[----:B---3--:R-:W-:Y:S01]  /*1650*/  FFMA R140, R20, R32, R109 ;  /* 0x00000020148c7223 */ /* 0x008fe2000000006d */
[C---:B------:R-:W-:Y:S02]  /*1660*/  FFMA R131, R21.reuse, R53, R108 ;  /* 0x0000003515837223 */ /* 0x040fe4000000006c */
[----:B------:R-:W-:Y:S01]  /*1670*/  FFMA R142, R22, R78, R127 ;  /* 0x0000004e168e7223 */ /* 0x000fe2000000007f */
[----:B----4-:R-:W-:Y:S01]  /*1680*/  FFMA R20, R20, R100, R111 ;  /* 0x0000006414147223 */ /* 0x010fe2000000006f */
[C---:B------:R-:W-:Y:S01]  /*1690*/  FFMA R129, R21.reuse, R33, R140 ;  /* 0x0000002115817223 */ /* 0x040fe2000000008c */
[----:B------:R-:W1:Y:S02]  /*16a0*/  LDS.128 R108, [R120.X4+UR5+0x180] ;  /* 0x00018005786c7984 */ /* 0x000e640008004c00 */
[----:B------:R-:W-:Y:S01]  /*16b0*/  FFMA R21, R21, R101, R20 ;  /* 0x0000006515157223 */ /* 0x000fe20000000014 */
[C---:B------:R-:W-:Y:S01]  /*16c0*/  FFMA R140, R22.reuse, R34, R129 ;  /* 0x00000022168c7223 */ /* 0x040fe20000000081 */
[----:B------:R-:W-:Y:S01]  /*16d0*/  FFMA R20, R22, R54, R131 ;  /* 0x0000003616147223 */ /* 0x000fe20000000083 */
[----:B------:R-:W-:Y:S01]  /*16e0*/  FFMA R66, R104, R76, R66 ;  /* 0x0000004c68427223 */ /* 0x000fe20000000042 */
[----:B------:R-:W-:Y:S01]  /*16f0*/  FFMA R22, R22, R102, R21 ;  /* 0x0000006616167223 */ /* 0x000fe20000000015 */
[C---:B------:R-:W-:Y:S01]  /*1700*/  FFMA R64, R104.reuse, R52, R64 ;  /* 0x0000003468407223 */ /* 0x040fe20000000040 */
[C---:B------:R-:W-:Y:S01]  /*1710*/  FFMA R127, R23.reuse, R55, R20 ;  /* 0x00000037177f7223 */ /* 0x040fe20000000014 */
[C---:B------:R-:W-:Y:S01]  /*1720*/  FFMA R20, R104.reuse, R32, R65 ;  /* 0x0000002068147223 */ /* 0x040fe20000000041 */
[C---:B------:R-:W-:Y:S01]  /*1730*/  FFMA R133, R23.reuse, R103, R22 ;  /* 0x0000006717857223 */ /* 0x040fe20000000016 */
[----:B------:R-:W-:Y:S01]  /*1740*/  FFMA R22, R104, R100, R67 ;  /* 0x0000006468167223 */ /* 0x000fe20000000043 */
[C---:B------:R-:W-:Y:S01]  /*1750*/  FFMA R129, R23.reuse, R35, R140 ;  /* 0x0000002317817223 */ /* 0x040fe2000000008c */
[----:B------:R-:W-:Y:S01]  /*1760*/  FFMA R131, R23, R79, R142 ;  /* 0x0000004f17837223 */ /* 0x000fe2000000008e */
[C---:B------:R-:W-:Y:S01]  /*1770*/  FFMA R135, R105.reuse, R33, R20 ;  /* 0x0000002169877223 */ /* 0x040fe20000000014 */
[C---:B------:R-:W-:Y:S01]  /*1780*/  FFMA R65, R105.reuse, R101, R22 ;  /* 0x0000006569417223 */ /* 0x040fe20000000016 */
[C---:B------:R-:W-:Y:S01]  /*1790*/  FFMA R67, R105.reuse, R77, R66 ;  /* 0x0000004d69437223 */ /* 0x040fe20000000042 */
[----:B------:R-:W2:Y:S01]  /*17a0*/  LDS.128 R20, [R120.X4+UR5+0x1000] ;  /* 0x0010000578147984 */ /* 0x000ea20008004c00 */
[----:B------:R-:W-:Y:S01]  /*17b0*/  FFMA R105, R105, R53, R64 ;  /* 0x0000003569697223 */ /* 0x000fe20000000040 */
        /* <DEDUP_REMOVED lines=9> */
[----:B------:R-:W-:Y:S01]  /*1850*/  FFMA R36, R88, R52, R36 ;  /* 0x0000003458247223 */ /* 0x000fe20000000024 */
[C---:B------:R-:W-:Y:S01]  /*1860*/  FFMA R67, R89.reuse, R77, R64 ;  /* 0x0000004d59437223 */ /* 0x040fe20000000040 */
[C---:B------:R-:W-:Y:S01]  /*1870*/  FFMA R65, R89.reuse, R101, R66 ;  /* 0x0000006559417223 */ /* 0x040fe20000000042 */
[C---:B------:R-:W-:Y:S01]  /*1880*/  FFMA R139, R89.reuse, R33, R38 ;  /* 0x00000021598b7223 */ /* 0x040fe20000000026 */
[----:B------:R-:W-:Y:S01]  /*1890*/  FFMA R89, R89, R53, R36 ;  /* 0x0000003559597223 */ /* 0x000fe20000000024 */
[C---:B------:R-:W-:Y:S01]  /*18a0*/  FFMA R66, R90.reuse, R78, R67 ;  /* 0x0000004e5a427223 */ /* 0x040fe20000000043 */
[----:B------:R-:W3:Y:S01]  /*18b0*/  LDS.128 R36, [R120.X4+UR5+0x1080] ;  /* 0x0010800578247984 */ /* 0x000ee20008004c00 */
[C---:B------:R-:W-:Y:S01]  /*18c0*/  FFMA R64, R90.reuse, R34, R139 ;  /* 0x000000225a407223 */ /* 0x040fe2000000008b */
[C---:B------:R-:W-:Y:S01]  /*18d0*/  FFMA R88, R90.reuse, R102, R65 ;  /* 0x000000665a587223 */ /* 0x040fe20000000041 */
[----:B------:R-:W-:Y:S01]  /*18e0*/  FFMA R90, R90, R54, R89 ;  /* 0x000000365a5a7223 */ /* 0x000fe20000000059 */
[C---:B------:R-:W-:Y:S01]  /*18f0*/  FFMA R139, R91.reuse, R79, R66 ;  /* 0x0000004f5b8b7223 */ /* 0x040fe20000000042 */
[----:B------:R-:W-:Y:S01]  /*1900*/  FFMA R89, R91, R35, R64 ;  /* 0x000000235b597223 */ /* 0x000fe20000000040 */
[C---:B-1----:R-:W-:Y:S01]  /*1910*/  FFMA R64, R108.reuse, R76, R42 ;  /* 0x0000004c6c407223 */ /* 0x042fe2000000002a */
        /* <DEDUP_REMOVED lines=8> */
[----:B------:R-:W1:Y:S01]  /*19a0*/  LDS.128 R40, [R120.X4+UR5+0x1100] ;  /* 0x0011000578287984 */ /* 0x000e620008004c00 */
[C---:B------:R-:W-:Y:S01]  /*19b0*/  FFMA R64, R110.reuse, R34, R143 ;  /* 0x000000226e407223 */ /* 0x040fe2000000008f */
[----:B------:R-:W-:Y:S01]  /*19c0*/  FFMA R141, R91, R103, R88 ;  /* 0x000000675b8d7223 */ /* 0x000fe20000000058 */
[C---:B------:R-:W-:Y:S01]  /*19d0*/  FFMA R88, R110.reuse, R102, R65 ;  /* 0x000000666e587223 */ /* 0x040fe20000000041 */
[----:B------:R-:W-:Y:S01]  /*19e0*/  FFMA R110, R110, R54, R109 ;  /* 0x000000366e6e7223 */ /* 0x000fe2000000006d */
[C---:B------:R-:W-:Y:S01]  /*19f0*/  FFMA R143, R111.reuse, R79, R66 ;  /* 0x0000004f6f8f7223 */ /* 0x040fe20000000042 */
[----:B------:R-:W-:Y:S01]  /*1a00*/  FFMA R109, R111, R35, R64 ;  /* 0x000000236f6d7223 */ /* 0x000fe20000000040 */
[----:B------:R-:W-:Y:S01]  /*1a10*/  FFMA R137, R107, R103, R104 ;  /* 0x000000676b897223 */ /* 0x000fe20000000068 */
[C---:B--2---:R-:W-:Y:S01]  /*1a20*/  FFMA R66, R20.reuse, R100, R75 ;  /* 0x0000006414427223 */ /* 0x044fe2000000004b */
[C---:B------:R-:W-:Y:S01]  /*1a30*/  FFMA R64, R20.reuse, R32, R73 ;  /* 0x0000002014407223 */ /* 0x040fe20000000049 */
[C---:B------:R-:W-:Y:S01]  /*1a40*/  FFMA R74, R20.reuse, R76, R74 ;  /* 0x0000004c144a7223 */ /* 0x040fe2000000004a */
[----:B------:R-:W-:Y:S01]  /*1a50*/  FFMA R20, R20, R52, R72 ;  /* 0x0000003414147223 */ /* 0x000fe20000000048 */
[C---:B------:R-:W-:Y:S01]  /*1a60*/  FFMA R73, R21.reuse, R101, R66 ;  /* 0x0000006515497223 */ /* 0x040fe20000000042 */
[C---:B------:R-:W-:Y:S01]  /*1a70*/  FFMA R147, R21.reuse, R33, R64 ;  /* 0x0000002115937223 */ /* 0x040fe20000000040 */
[C---:B------:R-:W-:Y:S01]  /*1a80*/  FFMA R75, R21.reuse, R77, R74 ;  /* 0x0000004d154b7223 */ /* 0x040fe2000000004a */
[----:B------:R-:W-:Y:S01]  /*1a90*/  FFMA R21, R21, R53, R20 ;  /* 0x0000003515157223 */ /* 0x000fe20000000014 */
[----:B------:R-:W2:Y:S01]  /*1aa0*/  LDS.128 R64, [R120.X4+UR5+0x1180] ;  /* 0x0011800578407984 */ /* 0x000ea20008004c00 */
        /* <DEDUP_REMOVED lines=8> */
[C---:B---3--:R-:W-:Y:S01]  /*1b30*/  FFMA R22, R36.reuse, R100, R71 ;  /* 0x0000006424167223 */ /* 0x048fe20000000047 */
[C---:B------:R-:W-:Y:S01]  /*1b40*/  FFMA R20, R36.reuse, R32, R69 ;  /* 0x0000002024147223 */ /* 0x040fe20000000045 */
[C---:B------:R-:W-:Y:S01]  /*1b50*/  FFMA R70, R36.reuse, R76, R70 ;  /* 0x0000004c24467223 */ /* 0x040fe20000000046 */
[----:B------:R-:W-:Y:S01]  /*1b60*/  FFMA R36, R36, R52, R68 ;  /* 0x0000003424247223 */ /* 0x000fe20000000044 */
[C---:B------:R-:W-:Y:S01]  /*1b70*/  FFMA R69, R37.reuse, R101, R22 ;  /* 0x0000006525457223 */ /* 0x040fe20000000016 */
[C---:B------:R-:W-:Y:S01]  /*1b80*/  FFMA R151, R37.reuse, R33, R20 ;  /* 0x0000002125977223 */ /* 0x040fe20000000014 */
[C---:B------:R-:W-:Y:S01]  /*1b90*/  FFMA R71, R37.reuse, R77, R70 ;  /* 0x0000004d25477223 */ /* 0x040fe20000000046 */
[----:B------:R-:W3:Y:S01]  /*1ba0*/  LDS.128 R20, [R120.X4+UR5+0x2000] ;  /* 0x0020000578147984 */ /* 0x000ee20008004c00 */
        /* <DEDUP_REMOVED lines=17> */
[----:B------:R-:W1:Y:S01]  /*1cc0*/  LDS.128 R36, [R120.X4+UR5+0x2080] ;  /* 0x0020800578247984 */ /* 0x000e620008004c00 */
[C---:B------:R-:W-:Y:S01]  /*1cd0*/  FFMA R70, R42.reuse, R102, R81 ;  /* 0x000000662a467223 */ /* 0x040fe20000000051 */
[C---:B------:R-:W-:Y:S01]  /*1ce0*/  FFMA R68, R42.reuse, R78, R83 ;  /* 0x0000004e2a447223 */ /* 0x040fe20000000053 */
[C---:B------:R-:W-:Y:S01]  /*1cf0*/  FFMA R40, R42.reuse, R34, R155 ;  /* 0x000000222a287223 */ /* 0x040fe2000000009b */
[----:B------:R-:W-:Y:S01]  /*1d00*/  FFMA R42, R42, R54, R41 ;  /* 0x000000362a2a7223 */ /* 0x000fe20000000029 */
[C---:B------:R-:W-:Y:S01]  /*1d10*/  FFMA R155, R43.reuse, R103, R70 ;  /* 0x000000672b9b7223 */ /* 0x040fe20000000046 */
[C---:B--2---:R-:W-:Y:S01]  /*1d20*/  FFMA R50, R64.reuse, R76, R50 ;  /* 0x0000004c40327223 */ /* 0x044fe20000000032 */
[C---:B------:R-:W-:Y:S01]  /*1d30*/  FFMA R81, R43.reuse, R35, R40 ;  /* 0x000000232b517223 */ /* 0x040fe20000000028 */
[C---:B------:R-:W-:Y:S01]  /*1d40*/  FFMA R157, R43.reuse, R55, R42 ;  /* 0x000000372b9d7223 */ /* 0x040fe2000000002a */
[C---:B------:R-:W-:Y:S01]  /*1d50*/  FFMA R42, R64.reuse, R100, R51 ;  /* 0x00000064402a7223 */ /* 0x040fe20000000033 */
[C---:B------:R-:W-:Y:S01]  /*1d60*/  FFMA R40, R64.reuse, R32, R49 ;  /* 0x0000002040287223 */ /* 0x040fe20000000031 */
[----:B------:R-:W-:Y:S01]  /*1d70*/  FFMA R83, R43, R79, R68 ;  /* 0x0000004f2b537223 */ /* 0x000fe20000000044 */
        /* <DEDUP_REMOVED lines=28> */
[C---:B-1----:R-:W-:Y:S01]  /*1f40*/  FFMA R46, R36.reuse, R76, R46 ;  /* 0x0000004c242e7223 */ /* 0x042fe2000000002e */
        /* <DEDUP_REMOVED lines=9> */
[----:B------:R-:W1:Y:S01]  /*1fe0*/  LDS.128 R20, [R120.X4+UR5+0x3000] ;  /* 0x0030000578147984 */ /* 0x000e620008004c00 */
[----:B------:R-:W-:Y:S01]  /*1ff0*/  FFMA R37, R37, R53, R36 ;  /* 0x0000003525257223 */ /* 0x000fe20000000024 */
[C---:B------:R-:W-:Y:S01]  /*2000*/  FFMA R68, R38.reuse, R102, R45 ;  /* 0x0000006626447223 */ /* 0x040fe2000000002d */
[C---:B------:R-:W-:Y:S01]  /*2010*/  FFMA R66, R38.reuse, R78, R47 ;  /* 0x0000004e26427223 */ /* 0x040fe2000000002f */
[C---:B------:R-:W-:Y:S01]  /*2020*/  FFMA R44, R38.reuse, R34, R44 ;  /* 0x00000022262c7223 */ /* 0x040fe2000000002c */
        /* <DEDUP_REMOVED lines=13> */
[----:B------:R-:W-:Y:S01]  /*2100*/  FFMA R91, R91, R55, R90 ;  /* 0x000000375b5b7223 */ /* 0x000fe2000000005a */
[----:B------:R-:W2:Y:S01]  /*2110*/  LDS.128 R28, [R120.X4+UR5+0x3080] ;  /* 0x00308005781c7984 */ /* 0x000ea20008004c00 */
[----:B------:R-:W-:Y:S01]  /*2120*/  FFMA R82, R42, R102, R37 ;  /* 0x000000662a527223 */ /* 0x000fe20000000025 */
[C---:B---3--:R-:W-:Y:S01]  /*2130*/  FFMA R36, R48.reuse, R100, R27 ;  /* 0x0000006430247223 */ /* 0x048fe2000000001b */
[C---:B------:R-:W-:Y:S01]  /*2140*/  FFMA R26, R48.reuse, R76, R26 ;  /* 0x0000004c301a7223 */ /* 0x040fe2000000001a */
[C---:B------:R-:W-:Y:S01]  /*2150*/  FFMA R24, R48.reuse, R52, R24 ;  /* 0x0000003430187223 */ /* 0x040fe20000000018 */
[----:B------:R-:W-:Y:S01]  /*2160*/  FFMA R48, R48, R32, R25 ;  /* 0x0000002030307223 */ /* 0x000fe20000000019 */
[C---:B------:R-:W-:Y:S01]  /*2170*/  FFMA R25, R49.reuse, R101, R36 ;  /* 0x0000006531197223 */ /* 0x040fe20000000024 */
[C---:B------:R-:W-:Y:S01]  /*2180*/  FFMA R27, R49.reuse, R77, R26 ;  /* 0x0000004d311b7223 */ /* 0x040fe2000000001a */
[----:B------:R-:W-:Y:S01]  /*2190*/  FFMA R37, R49, R53, R24 ;  /* 0x0000003531257223 */ /* 0x000fe20000000018 */
[----:B------:R-:W-:Y:S01]  /*21a0*/  FFMA R107, R107, R55, R106 ;  /* 0x000000376b6b7223 */ /* 0x000fe2000000006a */
[C---:B------:R-:W-:Y:S01]  /*21b0*/  FFMA R104, R50.reuse, R102, R25 ;  /* 0x0000006632687223 */ /* 0x040fe20000000019 */
[-C--:B------:R-:W-:Y:S01]  /*21c0*/  FFMA R90, R50, R78.reuse, R27 ;  /* 0x0000004e325a7223 */ /* 0x080fe2000000001b */
[----:B------:R-:W-:Y:S01]  /*21d0*/  FFMA R80, R42, R78, R39 ;  /* 0x0000004e2a507223 */ /* 0x000fe20000000027 */
[----:B------:R-:W3:Y:S01]  /*21e0*/  LDS.128 R24, [R120.X4+UR5+0x3100] ;  /* 0x0031000578187984 */ /* 0x000ee20008004c00 */
[-C--:B------:R-:W-:Y:S01]  /*21f0*/  FFMA R106, R50, R54.reuse, R37 ;  /* 0x00000036326a7223 */ /* 0x080fe20000000025 */
[C---:B------:R-:W-:Y:S01]  /*2200*/  FFMA R86, R42.reuse, R54, R41 ;  /* 0x000000362a567223 */ /* 0x040fe20000000029 */
[----:B------:R-:W-:Y:S01]  /*2210*/  FFMA R49, R49, R33, R48 ;  /* 0x0000002131317223 */ /* 0x000fe20000000030 */
[C---:B------:R-:W-:Y:S01]  /*2220*/  FFMA R145, R111.reuse, R103, R88 ;  /* 0x000000676f917223 */ /* 0x040fe20000000058 */
[-C--:B------:R-:W-:Y:S01]  /*2230*/  FFMA R74, R42, R34.reuse, R45 ;  /* 0x000000222a4a7223 */ /* 0x080fe2000000002d */
[----:B------:R-:W-:Y:S01]  /*2240*/  FFMA R111, R111, R55, R110 ;  /* 0x000000376f6f7223 */ /* 0x000fe2000000006e */
        /* <DEDUP_REMOVED lines=18> */
[C---:B------:R-:W-:Y:S01]  /*2370*/  FFMA R82, R43.reuse, R103, R82 ;  /* 0x000000672b527223 */ /* 0x040fe20000000052 */
[C---:B------:R-:W-:Y:S01]  /*2380*/  FFMA R80, R43.reuse, R79, R80 ;  /* 0x0000004f2b507223 */ /* 0x040fe20000000050 */
[C---:B--2---:R-:W-:Y:S01]  /*2390*/  FFMA R56, R28.reuse, R52, R56 ;  /* 0x000000341c387223 */ /* 0x044fe20000000038 */
        /* <DEDUP_REMOVED lines=8> */
[C---:B------:R-:W-:Y:S01]  /*2420*/  FFMA R90, R51.reuse, R79, R90 ;  /* 0x0000004f335a7223 */ /* 0x040fe2000000005a */
[C---:B------:R-:W-:Y:S01]  /*2430*/  FFMA R88, R51.reuse, R35, R88 ;  /* 0x0000002333587223 */ /* 0x040fe20000000058 */
[----:B------:R-:W-:Y:S01]  /*2440*/  FFMA R106, R51, R55, R106 ;  /* 0x00000037336a7223 */ /* 0x000fe2000000006a */
[----:B------:R-:W-:Y:S01]  /*2450*/  FFMA R28, R28, R100, R59 ;  /* 0x000000641c1c7223 */ /* 0x000fe2000000003b */
[C---:B------:R-:W-:Y:S01]  /*2460*/  FFMA R142, R30.reuse, R54, R41 ;  /* 0x000000361e8e7223 */ /* 0x040fe20000000029 */
[C---:B------:R-:W-:Y:S01]  /*2470*/  FFMA R108, R30.reuse, R34, R23 ;  /* 0x000000221e6c7223 */ /* 0x040fe20000000017 */
[----:B------:R-:W-:Y:S01]  /*2480*/  FFMA R110, R30, R78, R21 ;  /* 0x0000004e1e6e7223 */ /* 0x000fe20000000015 */
[----:B------:R-:W-:Y:S01]  /*2490*/  LDS.128 R40, [R125+0x90] ;  /* 0x000090007d287984 */ /* 0x000fe20000000c00 */
[----:B------:R-:W-:Y:S01]  /*24a0*/  FFMA R29, R29, R101, R28 ;  /* 0x000000651d1d7223 */ /* 0x000fe2000000001c */
[----:B---3--:R-:W-:Y:S01]  /*24b0*/  FFMA R28, R24, R32, R97 ;  /* 0x00000020181c7223 */ /* 0x008fe20000000061 */
[C---:B------:R-:W-:Y:S01]  /*24c0*/  FFMA R110, R31.reuse, R79, R110 ;  /* 0x0000004f1f6e7223 */ /* 0x040fe2000000006e */
[----:B------:R-:W2:Y:S01]  /*24d0*/  LDS.128 R20, [R120.X4+UR5+0x10] ;  /* 0x0000100578147984 */ /* 0x000ea20008004c00 */
[----:B------:R-:W-:Y:S01]  /*24e0*/  FFMA R140, R30, R102, R29 ;  /* 0x000000661e8c7223 */ /* 0x000fe2000000001d */
[C---:B------:R-:W-:Y:S01]  /*24f0*/  FFMA R30, R24.reuse, R100, R99 ;  /* 0x00000064181e7223 */ /* 0x040fe20000000063 */
[C---:B------:R-:W-:Y:S01]  /*2500*/  FFMA R108, R31.reuse, R35, R108 ;  /* 0x000000231f6c7223 */ /* 0x040fe2000000006c */
[----:B------:R-:W3:Y:S01]  /*2510*/  LDS.128 R44, [R125+0x110] ;  /* 0x000110007d2c7984 */ /* 0x000ee20000000c00 */
[C---:B------:R-:W-:Y:S01]  /*2520*/  FFMA R140, R31.reuse, R103, R140 ;  /* 0x000000671f8c7223 */ /* 0x040fe2000000008c */
[----:B------:R-:W-:Y:S01]  /*2530*/  FFMA R142, R31, R55, R142 ;  /* 0x000000371f8e7223 */ /* 0x000fe2000000008e */
[C---:B------:R-:W-:Y:S01]  /*2540*/  FFMA R97, R25.reuse, R101, R30 ;  /* 0x0000006519617223 */ /* 0x040fe2000000001e */
[----:B------:R-:W4:Y:S01]  /*2550*/  LDS.128 R48, [R125+0x10] ;  /* 0x000010007d307984 */ /* 0x000f220000000c00 */
[C---:B------:R-:W-:Y:S01]  /*2560*/  FFMA R72, R25.reuse, R33, R28 ;  /* 0x0000002119487223 */ /* 0x040fe2000000001c */
[C---:B------:R-:W-:Y:S01]  /*2570*/  FFMA R98, R24.reuse, R76, R98 ;  /* 0x0000004c18627223 */ /* 0x040fe20000000062 */
[----:B------:R-:W-:Y:S01]  /*2580*/  FFMA R24, R24, R52, R96 ;  /* 0x0000003418187223 */ /* 0x000fe20000000060 */
[----:B------:R-:W4:Y:S01]  /*2590*/  LDS.128 R56, [R125+0x190] ;  /* 0x000190007d387984 */ /* 0x000f220000000c00 */
[----:B-1----:R-:W-:Y:S01]  /*25a0*/  FFMA R32, R36, R32, R93 ;  /* 0x0000002024207223 */ /* 0x002fe2000000005d */
        /* <DEDUP_REMOVED lines=26> */
[C---:B--2---:R-:W-:Y:S01]  /*2750*/  FFMA R34, R20.reuse, R40, R129 ;  /* 0x0000002814227223 */ /* 0x044fe20000000081 */
[----:B------:R-:W-:Y:S01]  /*2760*/  FFMA R93, R39, R55, R38 ;  /* 0x00000037275d7223 */ /* 0x000fe20000000026 */
[----:B---3--:R-:W-:-:S02]  /*2770*/  FFMA R36, R20, R44, R131 ;  /* 0x0000002c14247223 */ /* 0x008fc40000000083 */
[C---:B------:R-:W-:Y:S01]  /*2780*/  FFMA R39, R21.reuse, R41, R34 ;  /* 0x0000002915277223 */ /* 0x040fe20000000022 */
[----:B----4-:R-:W-:Y:S01]  /*2790*/  FFMA R32, R20, R48, R127 ;  /* 0x0000003014207223 */ /* 0x010fe2000000007f */
[C---:B------:R-:W-:Y:S02]  /*27a0*/  FFMA R37, R21.reuse, R45, R36 ;  /* 0x0000002d15257223 */ /* 0x040fe40000000024 */
[----:B------:R-:W-:Y:S01]  /*27b0*/  FFMA R36, R22, R42, R39 ;  /* 0x0000002a16247223 */ /* 0x000fe20000000027 */
[----:B------:R-:W-:Y:S01]  /*27c0*/  FFMA R20, R20, R56, R133 ;  /* 0x0000003814147223 */ /* 0x000fe20000000085 */
[C---:B------:R-:W-:Y:S01]  /*27d0*/  FFMA R53, R21.reuse, R49, R32 ;  /* 0x0000003115357223 */ /* 0x040fe20000000020 */
[C---:B------:R-:W-:Y:S01]  /*27e0*/  FFMA R38, R22.reuse, R46, R37 ;  /* 0x0000002e16267223 */ /* 0x040fe20000000025 */
[----:B------:R-:W2:Y:S01]  /*27f0*/  LDS.128 R32, [R120.X4+UR5+0x190] ;  /* 0x0001900578207984 */ /* 0x000ea20008004c00 */
[----:B------:R-:W-:Y:S01]  /*2800*/  FFMA R21, R21, R57, R20 ;  /* 0x0000003915157223 */ /* 0x000fe20000000014 */
[----:B------:R-:W-:Y:S01]  /*2810*/  FFMA R20, R22, R50, R53 ;  /* 0x0000003216147223 */ /* 0x000fe20000000035 */
[C---:B------:R-:W-:Y:S01]  /*2820*/  FFMA R101, R23.reuse, R43, R36 ;  /* 0x0000002b17657223 */ /* 0x040fe20000000024 */
[----:B-1----:R-:W-:Y:S01]  /*2830*/  FFMA R36, R28, R56, R137 ;  /* 0x000000381c247223 */ /* 0x002fe20000000089 */
[----:B------:R-:W-:Y:S01]  /*2840*/  FFMA R22, R22, R58, R21 ;  /* 0x0000003a16167223 */ /* 0x000fe20000000015 */
[----:B------:R-:W-:Y:S01]  /*2850*/  FFMA R95, R23, R51, R20 ;  /* 0x00000033175f7223 */ /* 0x000fe20000000014 */
[C---:B------:R-:W-:Y:S01]  /*2860*/  FFMA R20, R28.reuse, R40, R105 ;  /* 0x000000281c147223 */ /* 0x040fe20000000069 */
[----:B------:R-:W-:Y:S01]  /*2870*/  FFMA R37, R29, R57, R36 ;  /* 0x000000391d257223 */ /* 0x000fe20000000024 */
[----:B------:R-:W-:Y:S01]  /*2880*/  FFMA R129, R23, R59, R22 ;  /* 0x0000003b17817223 */ /* 0x000fe20000000016 */
[C---:B------:R-:W-:Y:S01]  /*2890*/  FFMA R22, R28.reuse, R44, R135 ;  /* 0x0000002c1c167223 */ /* 0x040fe20000000087 */
[----:B------:R-:W-:Y:S01]  /*28a0*/  FFMA R28, R28, R48, R107 ;  /* 0x000000301c1c7223 */ /* 0x000fe2000000006b */
[----:B------:R-:W-:Y:S01]  /*28b0*/  FFMA R53, R29, R41, R20 ;  /* 0x000000291d357223 */ /* 0x000fe20000000014 */
[----:B------:R-:W-:Y:S01]  /*28c0*/  FFMA R127, R23, R47, R38 ;  /* 0x0000002f177f7223 */ /* 0x000fe20000000026 */
        /* <DEDUP_REMOVED lines=76> */
[C---:B--2---:R-:W-:Y:S01]  /*2d90*/  FFMA R36, R24.reuse, R56, R155 ;  /* 0x0000003818247223 */ /* 0x044fe2000000009b */
[C---:B------:R-:W-:Y:S01]  /*2da0*/  FFMA R69, R31.reuse, R43, R28 ;  /* 0x0000002b1f457223 */ /* 0x040fe2000000001c */
[----:B------:R-:W-:Y:S01]  /*2db0*/  FFMA R149, R31, R51, R30 ;  /* 0x000000331f957223 */ /* 0x000fe2000000001e */
[C---:B------:R-:W-:Y:S01]  /*2dc0*/  FFMA R30, R24.reuse, R44, R83 ;  /* 0x0000002c181e7223 */ /* 0x040fe20000000053 */
[C---:B------:R-:W-:Y:S01]  /*2dd0*/  FFMA R28, R24.reuse, R40, R81 ;  /* 0x00000028181c7223 */ /* 0x040fe20000000051 */
[----:B------:R-:W-:Y:S01]  /*2de0*/  FFMA R24, R24, R48, R157 ;  /* 0x0000003018187223 */ /* 0x000fe2000000009d */
[C---:B------:R-:W-:Y:S01]  /*2df0*/  FFMA R37, R25.reuse, R57, R36 ;  /* 0x0000003919257223 */ /* 0x040fe20000000024 */
[C---:B------:R-:W-:Y:S01]  /*2e00*/  FFMA R39, R25.reuse, R45, R30 ;  /* 0x0000002d19277223 */ /* 0x040fe2000000001e */
[C---:B------:R-:W-:Y:S01]  /*2e10*/  FFMA R53, R25.reuse, R41, R28 ;  /* 0x0000002919357223 */ /* 0x040fe2000000001c */
[----:B------:R-:W-:Y:S01]  /*2e20*/  FFMA R25, R25, R49, R24 ;  /* 0x0000003119197223 */ /* 0x000fe20000000018 */
[-C--:B------:R-:W-:Y:S01]  /*2e30*/  FFMA R147, R31, R59.reuse, R38 ;  /* 0x0000003b1f937223 */ /* 0x080fe20000000026 */
[C---:B------:R-:W-:Y:S01]  /*2e40*/  FFMA R38, R26.reuse, R58, R37 ;  /* 0x0000003a1a267223 */ /* 0x040fe20000000025 */
[----:B------:R-:W2:Y:S01]  /*2e50*/  LDS.128 R28, [R120.X4+UR5+0x2090] ;  /* 0x00209005781c7984 */ /* 0x000ea20008004c00 */
        /* <DEDUP_REMOVED lines=33> */
[C---:B------:R-:W-:Y:S01]  /*3070*/  FFMA R36, R22.reuse, R46, R39 ;  /* 0x0000002e16247223 */ /* 0x040fe20000000027 */
[C---:B------:R-:W-:Y:S01]  /*3080*/  FFMA R20, R22.reuse, R42, R53 ;  /* 0x0000002a16147223 */ /* 0x040fe20000000035 */
[----:B------:R-:W-:Y:S01]  /*3090*/  FFMA R22, R22, R50, R21 ;  /* 0x0000003216167223 */ /* 0x000fe20000000015 */
[----:B------:R-:W3:Y:S01]  /*30a0*/  LDS.128 R32, [R120.X4+UR5+0x2190] ;  /* 0x0021900578207984 */ /* 0x000ee20008004c00 */
[C---:B------:R-:W-:Y:S01]  /*30b0*/  FFMA R163, R23.reuse, R59, R38 ;  /* 0x0000003b17a37223 */ /* 0x040fe20000000026 */
[C---:B------:R-:W-:Y:S01]  /*30c0*/  FFMA R87, R23.reuse, R47, R36 ;  /* 0x0000002f17577223 */ /* 0x040fe20000000024 */
[C---:B------:R-:W-:Y:S01]  /*30d0*/  FFMA R85, R23.reuse, R43, R20 ;  /* 0x0000002b17557223 */ /* 0x040fe20000000014 */
[----:B------:R-:W-:Y:S01]  /*30e0*/  FFMA R165, R23, R51, R22 ;  /* 0x0000003317a57223 */ /* 0x000fe20000000016 */
[C---:B--2---:R-:W-:Y:S01]  /*30f0*/  FFMA R66, R28.reuse, R44, R66 ;  /* 0x0000002c1c427223 */ /* 0x044fe20000000042 */
[----:B------:R-:W2:Y:S01]  /*3100*/  LDS.128 R20, [R120.X4+UR5+0x3010] ;  /* 0x0030100578147984 */ /* 0x000ea20008004c00 */
[C---:B------:R-:W-:Y:S01]  /*3110*/  FFMA R64, R28.reuse, R40, R64 ;  /* 0x000000281c407223 */ /* 0x040fe20000000040 */
[C---:B------:R-:W-:Y:S01]  /*3120*/  FFMA R68, R28.reuse, R56, R68 ;  /* 0x000000381c447223 */ /* 0x040fe20000000044 */
[C---:B------:R-:W-:Y:S01]  /*3130*/  FFMA R39, R29.reuse, R45, R66 ;  /* 0x0000002d1d277223 */ /* 0x040fe20000000042 */
[----:B------:R-:W-:Y:S01]  /*3140*/  FFMA R70, R28, R48, R70 ;  /* 0x000000301c467223 */ /* 0x000fe20000000046 */
[C---:B------:R-:W-:Y:S01]  /*3150*/  FFMA R53, R29.reuse, R41, R64 ;  /* 0x000000291d357223 */ /* 0x040fe20000000040 */
[C---:B------:R-:W-:Y:S01]  /*3160*/  FFMA R37, R29.reuse, R57, R68 ;  /* 0x000000391d257223 */ /* 0x040fe20000000044 */
[----:B------:R-:W4:Y:S01]  /*3170*/  LDS.128 R64, [R120.X4+UR5+0x3090] ;  /* 0x0030900578407984 */ /* 0x000f220008004c00 */
        /* <DEDUP_REMOVED lines=43> */
[-C--:B------:R-:W-:Y:S01]  /*3430*/  FFMA R21, R21, R41.reuse, R20 ;  /* 0x0000002915157223 */ /* 0x080fe20000000014 */
[----:B------:R-:W2:Y:S01]  /*3440*/  LDS.128 R60, [R120.X4+UR5+0x3190] ;  /* 0x00319005783c7984 */ /* 0x000ea20008004c00 */
[C---:B------:R-:W-:Y:S01]  /*3450*/  FFMA R102, R22.reuse, R50, R29 ;  /* 0x0000003216667223 */ /* 0x040fe2000000001d */
[C---:B------:R-:W-:Y:S01]  /*3460*/  FFMA R100, R22.reuse, R58, R25 ;  /* 0x0000003a16647223 */ /* 0x040fe20000000019 */
[C---:B------:R-:W-:Y:S01]  /*3470*/  FFMA R98, R22.reuse, R46, R27 ;  /* 0x0000002e16627223 */ /* 0x040fe2000000001b */
[----:B------:R-:W-:Y:S01]  /*3480*/  FFMA R96, R22, R42, R21 ;  /* 0x0000002a16607223 */ /* 0x000fe20000000015 */
[C---:B----4-:R-:W-:Y:S01]  /*3490*/  FFMA R142, R64.reuse, R48, R142 ;  /* 0x00000030408e7223 */ /* 0x050fe2000000008e */
[C---:B------:R-:W-:Y:S01]  /*34a0*/  FFMA R108, R64.reuse, R40, R108 ;  /* 0x00000028406c7223 */ /* 0x040fe2000000006c */
[----:B------:R-:W-:Y:S01]  /*34b0*/  FFMA R110, R64, R44, R110 ;  /* 0x0000002c406e7223 */ /* 0x000fe2000000006e */
[----:B------:R-:W-:Y:S01]  /*34c0*/  FFMA R33, R33, R41, R88 ;  /* 0x0000002921217223 */ /* 0x000fe20000000058 */
[C---:B------:R-:W-:Y:S01]  /*34d0*/  FFMA R100, R23.reuse, R59, R100 ;  /* 0x0000003b17647223 */ /* 0x040fe20000000064 */
[C---:B------:R-:W-:Y:S01]  /*34e0*/  FFMA R98, R23.reuse, R47, R98 ;  /* 0x0000002f17627223 */ /* 0x040fe20000000062 */
[C---:B------:R-:W-:Y:S01]  /*34f0*/  FFMA R96, R23.reuse, R43, R96 ;  /* 0x0000002b17607223 */ /* 0x040fe20000000060 */
[----:B------:R-:W-:Y:S01]  /*3500*/  FFMA R102, R23, R51, R102 ;  /* 0x0000003317667223 */ /* 0x000fe20000000066 */
[C---:B------:R-:W-:Y:S01]  /*3510*/  FFMA R25, R65.reuse, R49, R142 ;  /* 0x0000003141197223 */ /* 0x040fe2000000008e */
[C---:B------:R-:W-:Y:S01]  /*3520*/  FFMA R23, R65.reuse, R41, R108 ;  /* 0x0000002941177223 */ /* 0x040fe2000000006c */
[----:B------:R-:W-:Y:S01]  /*3530*/  FFMA R21, R65, R45, R110 ;  /* 0x0000002d41157223 */ /* 0x000fe2000000006e */
[----:B------:R-:W-:Y:S01]  /*3540*/  FFMA R88, R34, R42, R33 ;  /* 0x0000002a22587223 */ /* 0x000fe20000000021 */
        /* <DEDUP_REMOVED lines=8> */
[----:B------:R-:W-:Y:S01]  /*35d0*/  LDS.128 R36, [R120.X4+UR5+0x20] ;  /* 0x0000200578247984 */ /* 0x000fe20008004c00 */
[----:B------:R-:W-:Y:S01]  /*35e0*/  FFMA R65, R65, R57, R140 ;  /* 0x0000003941417223 */ /* 0x000fe2000000008c */
[C---:B-1----:R-:W-:Y:S01]  /*35f0*/  FFMA R64, R52.reuse, R40, R97 ;  /* 0x0000002834407223 */ /* 0x042fe20000000061 */
[----:B------:R-:W-:Y:S01]  /*3600*/  FFMA R72, R52, R56, R72 ;  /* 0x0000003834487223 */ /* 0x000fe20000000048 */
[----:B------:R-:W1:Y:S01]  /*3610*/  LDS.128 R20, [R125+0xa0] ;  /* 0x0000a0007d147984 */ /* 0x000e620000000c00 */
[----:B------:R-:W-:Y:S01]  /*3620*/  FFMA R108, R66, R58, R65 ;  /* 0x0000003a426c7223 */ /* 0x000fe20000000041 */
[C---:B------:R-:W-:Y:S01]  /*3630*/  FFMA R66, R52.reuse, R44, R99 ;  /* 0x0000002c34427223 */ /* 0x040fe20000000063 */
[----:B------:R-:W-:Y:S01]  /*3640*/  FFMA R84, R52, R48, R84 ;  /* 0x0000003034547223 */ /* 0x000fe20000000054 */
[----:B------:R-:W3:Y:S01]  /*3650*/  LDS.128 R24, [R125+0x120] ;  /* 0x000120007d187984 */ /* 0x000ee20000000c00 */
[C---:B------:R-:W-:Y:S01]  /*3660*/  FFMA R108, R67.reuse, R59, R108 ;  /* 0x0000003b436c7223 */ /* 0x040fe2000000006c */
[C---:B------:R-:W-:Y:S01]  /*3670*/  FFMA R106, R67.reuse, R47, R106 ;  /* 0x0000002f436a7223 */ /* 0x040fe2000000006a */
[C---:B------:R-:W-:Y:S01]  /*3680*/  FFMA R104, R67.reuse, R43, R104 ;  /* 0x0000002b43687223 */ /* 0x040fe20000000068 */
[----:B------:R-:W4:Y:S01]  /*3690*/  LDS.128 R28, [R125+0x20] ;  /* 0x000020007d1c7984 */ /* 0x000f220000000c00 */
[----:B------:R-:W-:Y:S01]  /*36a0*/  FFMA R110, R67, R51, R110 ;  /* 0x00000033436e7223 */ /* 0x000fe2000000006e */
[C---:B------:R-:W-:Y:S01]  /*36b0*/  FFMA R99, R53.reuse, R45, R66 ;  /* 0x0000002d35637223 */ /* 0x040fe20000000042 */
[C---:B------:R-:W-:Y:S01]  /*36c0*/  FFMA R52, R53.reuse, R41, R64 ;  /* 0x0000002935347223 */ /* 0x040fe20000000040 */
[----:B------:R-:W4:Y:S01]  /*36d0*/  LDS.128 R32, [R125+0x1a0] ;  /* 0x0001a0007d207984 */ /* 0x000f220000000c00 */
[C---:B------:R-:W-:Y:S01]  /*36e0*/  FFMA R97, R53.reuse, R57, R72 ;  /* 0x0000003935617223 */ /* 0x040fe20000000048 */
[----:B------:R-:W-:Y:S01]  /*36f0*/  FFMA R53, R53, R49, R84 ;  /* 0x0000003135357223 */ /* 0x000fe20000000054 */
[C---:B------:R-:W-:Y:S01]  /*3700*/  FFMA R52, R54.reuse, R42, R52 ;  /* 0x0000002a36347223 */ /* 0x040fe20000000034 */
[----:B------:R-:W4:Y:S01]  /*3710*/  LDS.128 R64, [R120.X4+UR5+0xa0] ;  /* 0x0000a00578407984 */ /* 0x000f220008004c00 */
        /* <DEDUP_REMOVED lines=23> */
[----:B-1----:R-:W-:Y:S01]  /*3890*/  FFMA R42, R36, R20, R101 ;  /* 0x00000014242a7223 */ /* 0x002fe20000000065 */
[----:B------:R-:W-:-:S02]  /*38a0*/  FFMA R77, R63, R59, R58 ;  /* 0x0000003b3f4d7223 */ /* 0x000fc4000000003a */
[----:B------:R-:W-:Y:S01]  /*38b0*/  LDS.128 R60, [R120.X4+UR5+0x31a0] ;  /* 0x0031a005783c7984 */ /* 0x000fe20008004c00 */
[C---:B---3--:R-:W-:Y:S01]  /*38c0*/  FFMA R44, R36.reuse, R24, R127 ;  /* 0x00000018242c7223 */ /* 0x048fe2000000007f */
[C---:B------:R-:W-:Y:S01]  /*38d0*/  FFMA R47, R37.reuse, R21, R42 ;  /* 0x00000015252f7223 */ /* 0x040fe2000000002a */
[----:B----4-:R-:W-:Y:S02]  /*38e0*/  FFMA R40, R36, R28, R95 ;  /* 0x0000001c24287223 */ /* 0x010fe4000000005f */
[C---:B------:R-:W-:Y:S01]  /*38f0*/  FFMA R45, R37.reuse, R25, R44 ;  /* 0x00000019252d7223 */ /* 0x040fe2000000002c */
[----:B------:R-:W-:Y:S01]  /*3900*/  FFMA R44, R38, R22, R47 ;  /* 0x00000016262c7223 */ /* 0x000fe2000000002f */
[----:B------:R-:W-:Y:S01]  /*3910*/  FFMA R36, R36, R32, R129 ;  /* 0x0000002024247223 */ /* 0x000fe20000000081 */
[C---:B------:R-:W-:Y:S01]  /*3920*/  FFMA R49, R37.reuse, R29, R40 ;  /* 0x0000001d25317223 */ /* 0x040fe20000000028 */
[C---:B------:R-:W-:Y:S01]  /*3930*/  FFMA R46, R38.reuse, R26, R45 ;  /* 0x0000001a262e7223 */ /* 0x040fe2000000002d */
[----:B------:R-:W1:Y:S01]  /*3940*/  LDS.128 R40, [R120.X4+UR5+0x1a0] ;  /* 0x0001a00578287984 */ /* 0x000e620008004c00 */
[----:B------:R-:W-:Y:S01]  /*3950*/  FFMA R37, R37, R33, R36 ;  /* 0x0000002125257223 */ /* 0x000fe20000000024 */
[----:B------:R-:W-:Y:S01]  /*3960*/  FFMA R36, R38, R30, R49 ;  /* 0x0000001e26247223 */ /* 0x000fe20000000031 */
        /* <DEDUP_REMOVED lines=12> */
[C---:B------:R-:W-:Y:S01]  /*3a30*/  FFMA R44, R66.reuse, R22, R49 ;  /* 0x00000016422c7223 */ /* 0x040fe20000000031 */
[----:B------:R-:W3:Y:S01]  /*3a40*/  LDS.128 R36, [R120.X4+UR5+0x1020] ;  /* 0x0010200578247984 */ /* 0x000ee20008004c00 */
        /* <DEDUP_REMOVED lines=107> */
[C---:B--2---:R-:W-:Y:S01]  /*4100*/  FFMA R42, R36.reuse, R24, R87 ;  /* 0x00000018242a7223 */ /* 0x044fe20000000057 */
        /* <DEDUP_REMOVED lines=12> */
[-C--:B------:R-:W-:Y:S01]  /*41d0*/  FFMA R38, R38, R30.reuse, R37 ;  /* 0x0000001e26267223 */ /* 0x080fe20000000025 */
[C---:B------:R-:W-:Y:S01]  /*41e0*/  FFMA R163, R39.reuse, R35, R54 ;  /* 0x0000002327a37223 */ /* 0x040fe20000000036 */
[C---:B------:R-:W-:Y:S01]  /*41f0*/  FFMA R87, R39.reuse, R27, R52 ;  /* 0x0000001b27577223 */ /* 0x040fe20000000034 */
[C---:B------:R-:W-:Y:S01]  /*4200*/  FFMA R85, R39.reuse, R23, R36 ;  /* 0x0000001727557223 */ /* 0x040fe20000000024 */
[-C--:B------:R-:W-:Y:S01]  /*4210*/  FFMA R165, R39, R31.reuse, R38 ;  /* 0x0000001f27a57223 */ /* 0x080fe20000000026 */
[----:B------:R-:W-:Y:S01]  /*4220*/  FFMA R66, R66, R30, R65 ;  /* 0x0000001e42427223 */ /* 0x000fe20000000041 */
[----:B------:R-:W4:Y:S01]  /*4230*/  LDS.128 R36, [R120.X4+UR5+0x3020] ;  /* 0x0030200578247984 */ /* 0x000f220008004c00 */
[C---:B-1----:R-:W-:Y:S01]  /*4240*/  FFMA R76, R44.reuse, R32, R76 ;  /* 0x000000202c4c7223 */ /* 0x042fe2000000004c */
[C---:B------:R-:W-:Y:S01]  /*4250*/  FFMA R70, R44.reuse, R24, R70 ;  /* 0x000000182c467223 */ /* 0x040fe20000000046 */
[----:B------:R-:W-:Y:S01]  /*4260*/  FFMA R133, R67, R31, R66 ;  /* 0x0000001f43857223 */ /* 0x000fe20000000042 */
        /* <DEDUP_REMOVED lines=13> */
[C---:B---3--:R-:W-:Y:S01]  /*4340*/  FFMA R82, R48.reuse, R32, R82 ;  /* 0x0000002030527223 */ /* 0x048fe20000000052 */
        /* <DEDUP_REMOVED lines=8> */
[----:B------:R-:W3:Y:S01]  /*43d0*/  LDS.128 R56, [R120.X4+UR5+0x3120] ;  /* 0x0031200578387984 */ /* 0x000ee20008004c00 */
[-C--:B------:R-:W-:Y:S01]  /*43e0*/  FFMA R49, R49, R29.reuse, R86 ;  /* 0x0000001d31317223 */ /* 0x080fe20000000056 */
[C---:B------:R-:W-:Y:S01]  /*43f0*/  FFMA R82, R50.reuse, R34, R45 ;  /* 0x0000002232527223 */ /* 0x040fe2000000002d */
[----:B------:R-:W-:Y:S01]  /*4400*/  FFMA R80, R50, R26, R47 ;  /* 0x0000001a32507223 */ /* 0x000fe2000000002f */
[C---:B--2---:R-:W-:Y:S01]  /*4410*/  FFMA R94, R40.reuse, R28, R94 ;  /* 0x0000001c285e7223 */ /* 0x044fe2000000005e */
        /* <DEDUP_REMOVED lines=12> */
[C---:B----4-:R-:W-:Y:S01]  /*44e0*/  FFMA R102, R36.reuse, R28, R102 ;  /* 0x0000001c24667223 */ /* 0x050fe20000000066 */
        /* <DEDUP_REMOVED lines=25> */
[C---:B------:R-:W-:Y:S01]  /*4680*/  FFMA R41, R65.reuse, R29, R110 ;  /* 0x0000001d41297223 */ /* 0x040fe2000000006e */
[----:B------:R-:W-:Y:S01]  /*4690*/  FFMA R108, R64, R32, R108 ;  /* 0x00000020406c7223 */ /* 0x000fe2000000006c */
[C---:B------:R-:W-:Y:S01]  /*46a0*/  FFMA R104, R66.reuse, R22, R39 ;  /* 0x0000001642687223 */ /* 0x040fe20000000027 */
[C---:B------:R-:W-:Y:S01]  /*46b0*/  FFMA R106, R66.reuse, R26, R37 ;  /* 0x0000001a426a7223 */ /* 0x040fe20000000025 */
[----:B------:R-:W-:Y:S01]  /*46c0*/  LDS.128 R52, [R120.X4+UR5+0x30] ;  /* 0x0000300578347984 */ /* 0x000fe20008004c00 */
[----:B------:R-:W-:Y:S01]  /*46d0*/  FFMA R65, R65, R33, R108 ;  /* 0x0000002141417223 */ /* 0x000fe2000000006c */
[----:B------:R-:W-:Y:S01]  /*46e0*/  FFMA R110, R66, R30, R41 ;  /* 0x0000001e426e7223 */ /* 0x000fe20000000029 */
[----:B---3--:R-:W-:Y:S01]  /*46f0*/  FFMA R64, R56, R20, R97 ;  /* 0x0000001438407223 */ /* 0x008fe20000000061 */
[----:B------:R-:W1:Y:S01]  /*4700*/  LDS.128 R36, [R125+0xb0] ;  /* 0x0000b0007d247984 */ /* 0x000e620000000c00 */
[----:B------:R-:W-:Y:S01]  /*4710*/  FFMA R108, R66, R34, R65 ;  /* 0x00000022426c7223 */ /* 0x000fe20000000041 */
[C---:B------:R-:W-:Y:S01]  /*4720*/  FFMA R66, R56.reuse, R24, R99 ;  /* 0x0000001838427223 */ /* 0x040fe20000000063 */
[C---:B------:R-:W-:Y:S01]  /*4730*/  FFMA R72, R56.reuse, R32, R72 ;  /* 0x0000002038487223 */ /* 0x040fe20000000048 */
[----:B------:R-:W2:Y:S01]  /*4740*/  LDS.128 R44, [R125+0x30] ;  /* 0x000030007d2c7984 */ /* 0x000ea20000000c00 */
[----:B------:R-:W-:Y:S01]  /*4750*/  FFMA R84, R56, R28, R84 ;  /* 0x0000001c38547223 */ /* 0x000fe20000000054 */
[C---:B------:R-:W-:Y:S01]  /*4760*/  FFMA R108, R67.reuse, R35, R108 ;  /* 0x00000023436c7223 */ /* 0x040fe2000000006c */
[C---:B------:R-:W-:Y:S01]  /*4770*/  FFMA R106, R67.reuse, R27, R106 ;  /* 0x0000001b436a7223 */ /* 0x040fe2000000006a */
[----:B------:R-:W3:Y:S01]  /*4780*/  LDS.128 R40, [R125+0x130] ;  /* 0x000130007d287984 */ /* 0x000ee20000000c00 */
[C---:B------:R-:W-:Y:S01]  /*4790*/  FFMA R104, R67.reuse, R23, R104 ;  /* 0x0000001743687223 */ /* 0x040fe20000000068 */
[----:B------:R-:W-:Y:S01]  /*47a0*/  FFMA R110, R67, R31, R110 ;  /* 0x0000001f436e7223 */ /* 0x000fe2000000006e */
        /* <DEDUP_REMOVED lines=8> */
[----:B------:R-:W4:Y:S01]  /*4830*/  LDS.128 R48, [R125+0x1b0] ;  /* 0x0001b0007d307984 */ /* 0x000f220000000c00 */
        /* <DEDUP_REMOVED lines=10> */
[----:B------:R-:W4:Y:S01]  /*48e0*/  LDS.128 R56, [R120.X4+UR5+0x130] ;  /* 0x0001300578387984 */ /* 0x000f220008004c00 */
        /* <DEDUP_REMOVED lines=11> */
[C---:B-1----:R-:W-:Y:S01]  /*49a0*/  FFMA R22, R52.reuse, R36, R101 ;  /* 0x0000002434167223 */ /* 0x042fe20000000065 */
[----:B------:R-:W-:Y:S01]  /*49b0*/  FFMA R79, R63, R27, R26 ;  /* 0x0000001b3f4f7223 */ /* 0x000fe2000000001a */
[----:B--2---:R-:W-:Y:S01]  /*49c0*/  FFMA R20, R52, R44, R95 ;  /* 0x0000002c34147223 */ /* 0x004fe2000000005f */
[----:B------:R-:W-:Y:S01]  /*49d0*/  FFMA R34, R62, R34, R33 ;  /* 0x000000223e227223 */ /* 0x000fe20000000021 */
[----:B------:R-:W-:Y:S01]  /*49e0*/  FFMA R27, R53, R37, R22 ;  /* 0x00000025351b7223 */ /* 0x000fe20000000016 */
[----:B------:R-:W-:Y:S01]  /*49f0*/  FFMA R103, R63, R31, R30 ;  /* 0x0000001f3f677223 */ /* 0x000fe2000000001e */
[----:B---3--:R-:W-:Y:S01]  /*4a00*/  FFMA R24, R52, R40, R127 ;  /* 0x0000002834187223 */ /* 0x008fe2000000007f */
[C---:B------:R-:W-:Y:S01]  /*4a10*/  FFMA R29, R53.reuse, R45, R20 ;  /* 0x0000002d351d7223 */ /* 0x040fe20000000014 */
[C---:B------:R-:W-:Y:S01]  /*4a20*/  FFMA R26, R54.reuse, R38, R27 ;  /* 0x00000026361a7223 */ /* 0x040fe2000000001b */
[----:B------:R-:W1:Y:S01]  /*4a30*/  LDS.128 R20, [R120.X4+UR5+0x1b0] ;  /* 0x0001b00578147984 */ /* 0x000e620008004c00 */
[----:B------:R-:W-:Y:S01]  /*4a40*/  FFMA R25, R53, R41, R24 ;  /* 0x0000002935197223 */ /* 0x000fe20000000018 */
[----:B------:R-:W-:Y:S01]  /*4a50*/  FFMA R24, R54, R46, R29 ;  /* 0x0000002e36187223 */ /* 0x000fe2000000001d */
[C---:B------:R-:W-:Y:S01]  /*4a60*/  FFMA R101, R55.reuse, R39, R26 ;  /* 0x0000002737657223 */ /* 0x040fe2000000001a */
[----:B----4-:R-:W-:Y:S01]  /*4a70*/  FFMA R26, R64, R40, R107 ;  /* 0x00000028401a7223 */ /* 0x010fe2000000006b */
[----:B------:R-:W-:Y:S01]  /*4a80*/  FFMA R28, R54, R42, R25 ;  /* 0x0000002a361c7223 */ /* 0x000fe20000000019 */
[----:B------:R-:W-:Y:S01]  /*4a90*/  FFMA R95, R55, R47, R24 ;  /* 0x0000002f375f7223 */ /* 0x000fe20000000018 */
[C---:B------:R-:W-:Y:S01]  /*4aa0*/  FFMA R24, R64.reuse, R36, R105 ;  /* 0x0000002440187223 */ /* 0x040fe20000000069 */
[----:B------:R-:W-:Y:S01]  /*4ab0*/  FFMA R31, R65, R41, R26 ;  /* 0x00000029411f7223 */ /* 0x000fe2000000001a */
[----:B------:R-:W-:Y:S01]  /*4ac0*/  FFMA R127, R55, R43, R28 ;  /* 0x0000002b377f7223 */ /* 0x000fe2000000001c */
[----:B------:R-:W-:Y:S01]  /*4ad0*/  FFMA R28, R64, R48, R131 ;  /* 0x00000030401c7223 */ /* 0x000fe20000000083 */
[C---:B------:R-:W-:Y:S01]  /*4ae0*/  FFMA R33, R65.reuse, R37, R24 ;  /* 0x0000002541217223 */ /* 0x040fe20000000018 */
[C---:B------:R-:W-:Y:S01]  /*4af0*/  FFMA R30, R66.reuse, R42, R31 ;  /* 0x0000002a421e7223 */ /* 0x040fe2000000001f */
[----:B------:R-:W2:Y:S01]  /*4b00*/  LDS.128 R24, [R120.X4+UR5+0x1030] ;  /* 0x0010300578187984 */ /* 0x000ea20008004c00 */
[----:B------:R-:W-:Y:S01]  /*4b10*/  FFMA R29, R65, R49, R28 ;  /* 0x00000031411d7223 */ /* 0x000fe2000000001c */
        /* <DEDUP_REMOVED lines=8> */
[----:B------:R-:W-:Y:S01]  /*4ba0*/  FFMA R77, R63, R35, R34 ;  /* 0x000000233f4d7223 */ /* 0x000fe20000000022 */
        /* <DEDUP_REMOVED lines=11> */
[----:B------:R-:W-:Y:S01]  /*4c60*/  FFMA R52, R58, R50, R33 ;  /* 0x000000323a347223 */ /* 0x000fe20000000021 */
[C---:B------:R-:W-:Y:S01]  /*4c70*/  FFMA R91, R59.reuse, R43, R34 ;  /* 0x0000002b3b5b7223 */ /* 0x040fe20000000022 */
[----:B------:R-:W-:Y:S01]  /*4c80*/  FFMA R89, R59, R39, R32 ;  /* 0x000000273b597223 */ /* 0x000fe20000000020 */
[-C--:B------:R-:W-:Y:S01]  /*4c90*/  FFMA R129, R55, R51.reuse, R54 ;  /* 0x0000003337817223 */ /* 0x080fe20000000036 */
[----:B------:R-:W-:Y:S01]  /*4ca0*/  FFMA R135, R59, R51, R52 ;  /* 0x000000333b877223 */ /* 0x000fe20000000034 */
[C---:B-1----:R-:W-:Y:S01]  /*4cb0*/  FFMA R52, R20.reuse, R48, R139 ;  /* 0x0000003014347223 */ /* 0x042fe2000000008b */
        /* <DEDUP_REMOVED lines=84> */
[C---:B---3--:R-:W-:Y:S01]  /*5200*/  FFMA R22, R24.reuse, R40, R87 ;  /* 0x0000002818167223 */ /* 0x048fe20000000057 */
[C---:B------:R-:W-:Y:S01]  /*5210*/  FFMA R20, R24.reuse, R36, R85 ;  /* 0x0000002418147223 */ /* 0x040fe20000000055 */
[C---:B------:R-:W-:Y:S01]  /*5220*/  FFMA R52, R24.reuse, R48, R163 ;  /* 0x0000003018347223 */ /* 0x040fe200000000a3 */
[-C--:B------:R-:W-:Y:S01]  /*5230*/  FFMA R24, R24, R44.reuse, R165 ;  /* 0x0000002c18187223 */ /* 0x080fe200000000a5 */
[----:B------:R-:W-:Y:S01]  /*5240*/  FFMA R159, R23, R51, R54 ;  /* 0x00000033179f7223 */ /* 0x000fe20000000036 */
[C---:B------:R-:W-:Y:S01]  /*5250*/  FFMA R55, R25.reuse, R41, R22 ;  /* 0x0000002919377223 */ /* 0x040fe20000000016 */
[C---:B------:R-:W-:Y:S01]  /*5260*/  FFMA R53, R25.reuse, R49, R52 ;  /* 0x0000003119357223 */ /* 0x040fe20000000034 */
[C---:B------:R-:W-:Y:S01]  /*5270*/  FFMA R57, R25.reuse, R37, R20 ;  /* 0x0000002519397223 */ /* 0x040fe20000000014 */
[-C--:B------:R-:W-:Y:S01]  /*5280*/  FFMA R25, R25, R45.reuse, R24 ;  /* 0x0000002d19197223 */ /* 0x080fe20000000018 */
[----:B------:R-:W3:Y:S01]  /*5290*/  LDS.128 R20, [R120.X4+UR5+0x21b0] ;  /* 0x0021b00578147984 */ /* 0x000ee20008004c00 */
[----:B------:R-:W-:Y:S01]  /*52a0*/  FFMA R64, R64, R44, R133 ;  /* 0x0000002c40407223 */ /* 0x000fe20000000085 */
[C---:B------:R-:W-:Y:S01]  /*52b0*/  FFMA R54, R26.reuse, R50, R53 ;  /* 0x000000321a367223 */ /* 0x040fe20000000035 */
[C---:B------:R-:W-:Y:S01]  /*52c0*/  FFMA R52, R26.reuse, R42, R55 ;  /* 0x0000002a1a347223 */ /* 0x040fe20000000037 */
[C---:B------:R-:W-:Y:S01]  /*52d0*/  FFMA R24, R26.reuse, R38, R57 ;  /* 0x000000261a187223 */ /* 0x040fe20000000039 */
[-C--:B------:R-:W-:Y:S01]  /*52e0*/  FFMA R26, R26, R46.reuse, R25 ;  /* 0x0000002e1a1a7223 */ /* 0x080fe20000000019 */
[----:B------:R-:W-:Y:S01]  /*52f0*/  FFMA R65, R65, R45, R64 ;  /* 0x0000002d41417223 */ /* 0x000fe20000000040 */
[C---:B------:R-:W-:Y:S01]  /*5300*/  FFMA R163, R27.reuse, R51, R54 ;  /* 0x000000331ba37223 */ /* 0x040fe20000000036 */
[C---:B------:R-:W-:Y:S01]  /*5310*/  FFMA R87, R27.reuse, R43, R52 ;  /* 0x0000002b1b577223 */ /* 0x040fe20000000034 */
[C---:B------:R-:W-:Y:S01]  /*5320*/  FFMA R85, R27.reuse, R39, R24 ;  /* 0x000000271b557223 */ /* 0x040fe20000000018 */
[----:B------:R-:W-:Y:S01]  /*5330*/  FFMA R66, R66, R46, R65 ;  /* 0x0000002e42427223 */ /* 0x000fe20000000041 */
[-C--:B------:R-:W-:Y:S01]  /*5340*/  FFMA R165, R27, R47.reuse, R26 ;  /* 0x0000002f1ba57223 */ /* 0x080fe2000000001a */
[C---:B-1----:R-:W-:Y:S01]  /*5350*/  FFMA R68, R28.reuse, R36, R68 ;  /* 0x000000241c447223 */ /* 0x042fe20000000044 */
[----:B------:R-:W1:Y:S01]  /*5360*/  LDS.128 R24, [R120.X4+UR5+0x3030] ;  /* 0x0030300578187984 */ /* 0x000e620008004c00 */
        /* <DEDUP_REMOVED lines=14> */
[----:B------:R-:W4:Y:S01]  /*5450*/  LDS.128 R56, [R120.X4+UR5+0x3130] ;  /* 0x0031300578387984 */ /* 0x000f220008004c00 */
[C---:B--2---:R-:W-:Y:S01]  /*5460*/  FFMA R82, R32.reuse, R48, R82 ;  /* 0x0000003020527223 */ /* 0x044fe20000000052 */
[C---:B------:R-:W-:Y:S01]  /*5470*/  FFMA R80, R32.reuse, R40, R80 ;  /* 0x0000002820507223 */ /* 0x040fe20000000050 */
[C---:B------:R-:W-:Y:S01]  /*5480*/  FFMA R74, R32.reuse, R36, R74 ;  /* 0x00000024204a7223 */ /* 0x040fe2000000004a */
        /* <DEDUP_REMOVED lines=8> */
[-C--:B------:R-:W-:Y:S01]  /*5510*/  FFMA R33, R33, R45.reuse, R86 ;  /* 0x0000002d21217223 */ /* 0x080fe20000000056 */
[C---:B---3--:R-:W-:Y:S01]  /*5520*/  FFMA R94, R20.reuse, R44, R94 ;  /* 0x0000002c145e7223 */ /* 0x048fe2000000005e */
[C---:B------:R-:W-:Y:S01]  /*5530*/  FFMA R92, R20.reuse, R48, R92 ;  /* 0x00000030145c7223 */ /* 0x040fe2000000005c */
[C---:B------:R-:W-:Y:S01]  /*5540*/  FFMA R90, R20.reuse, R40, R90 ;  /* 0x00000028145a7223 */ /* 0x040fe2000000005a */
[----:B------:R-:W-:Y:S01]  /*5550*/  FFMA R88, R20, R36, R88 ;  /* 0x0000002414587223 */ /* 0x000fe20000000058 */
        /* <DEDUP_REMOVED lines=13> */
[----:B------:R-:W1:Y:S01]  /*5630*/  LDS.128 R60, [R120.X4+UR5+0x31b0] ;  /* 0x0031b005783c7984 */ /* 0x000e620008004c00 */
[C---:B------:R-:W-:Y:S01]  /*5640*/  FFMA R92, R23.reuse, R51, R92 ;  /* 0x00000033175c7223 */ /* 0x040fe2000000005c */
[C---:B------:R-:W-:Y:S01]  /*5650*/  FFMA R90, R23.reuse, R43, R90 ;  /* 0x0000002b175a7223 */ /* 0x040fe2000000005a */
[C---:B------:R-:W-:Y:S01]  /*5660*/  FFMA R88, R23.reuse, R39, R88 ;  /* 0x0000002717587223 */ /* 0x040fe20000000058 */
[----:B------:R-:W-:Y:S01]  /*5670*/  FFMA R94, R23, R47, R94 ;  /* 0x0000002f175e7223 */ /* 0x000fe2000000005e */
[C---:B------:R-:W-:Y:S01]  /*5680*/  FFMA R102, R24.reuse, R44, R102 ;  /* 0x0000002c18667223 */ /* 0x040fe20000000066 */
[-C--:B------:R-:W-:Y:S01]  /*5690*/  FFMA R96, R24, R36.reuse, R96 ;  /* 0x0000002418607223 */ /* 0x080fe20000000060 */
[C---:B------:R-:W-:Y:S01]  /*56a0*/  FFMA R21, R25.reuse, R49, R100 ;  /* 0x0000003119157223 */ /* 0x040fe20000000064 */
[C---:B------:R-:W-:Y:S01]  /*56b0*/  FFMA R23, R25.reuse, R41, R98 ;  /* 0x0000002919177223 */ /* 0x040fe20000000062 */
[C---:B----4-:R-:W-:Y:S01]  /*56c0*/  FFMA R104, R64.reuse, R36, R104 ;  /* 0x0000002440687223 */ /* 0x050fe20000000068 */
[----:B------:R-:W-:Y:S01]  /*56d0*/  FFMA R106, R64, R40, R106 ;  /* 0x00000028406a7223 */ /* 0x000fe2000000006a */
[C---:B------:R-:W-:Y:S01]  /*56e0*/  FFMA R29, R25.reuse, R45, R102 ;  /* 0x0000002d191d7223 */ /* 0x040fe20000000066 */
[-C--:B------:R-:W-:Y:S01]  /*56f0*/  FFMA R25, R25, R37.reuse, R96 ;  /* 0x0000002519197223 */ /* 0x080fe20000000060 */
[C---:B------:R-:W-:Y:S01]  /*5700*/  FFMA R100, R26.reuse, R50, R21 ;  /* 0x000000321a647223 */ /* 0x040fe20000000015 */
[----:B------:R-:W-:Y:S01]  /*5710*/  FFMA R98, R26, R42, R23 ;  /* 0x0000002a1a627223 */ /* 0x000fe20000000017 */
[----:B------:R-:W-:Y:S01]  /*5720*/  FFMA R110, R64, R44, R110 ;  /* 0x0000002c406e7223 */ /* 0x000fe2000000006e */
[C---:B------:R-:W-:Y:S01]  /*5730*/  FFMA R23, R65.reuse, R37, R104 ;  /* 0x0000002541177223 */ /* 0x040fe20000000068 */
[C---:B------:R-:W-:Y:S01]  /*5740*/  FFMA R21, R65.reuse, R41, R106 ;  /* 0x0000002941157223 */ /* 0x040fe2000000006a */
[-C--:B------:R-:W-:Y:S01]  /*5750*/  FFMA R96, R26, R38.reuse, R25 ;  /* 0x000000261a607223 */ /* 0x080fe20000000019 */
[----:B------:R-:W-:Y:S01]  /*5760*/  FFMA R25, R65, R45, R110 ;  /* 0x0000002d41197223 */ /* 0x000fe2000000006e */
[----:B------:R-:W-:Y:S01]  /*5770*/  FFMA R74, R34, R38, R53 ;  /* 0x00000026224a7223 */ /* 0x000fe20000000035 */
[----:B------:R-:W-:Y:S01]  /*5780*/  FFMA R102, R26, R46, R29 ;  /* 0x0000002e1a667223 */ /* 0x000fe2000000001d */
[----:B------:R-:W-:Y:S01]  /*5790*/  FFMA R108, R64, R48, R108 ;  /* 0x00000030406c7223 */ /* 0x000fe2000000006c */
[C---:B------:R-:W-:Y:S01]  /*57a0*/  FFMA R104, R66.reuse, R38, R23 ;  /* 0x0000002642687223 */ /* 0x040fe20000000017 */
[C---:B------:R-:W-:Y:S01]  /*57b0*/  FFMA R106, R66.reuse, R42, R21 ;  /* 0x0000002a426a7223 */ /* 0x040fe20000000015 */
[----:B------:R-:W-:Y:S01]  /*57c0*/  LDS.128 R52, [R120.X4+UR5+0x40] ;  /* 0x0000400578347984 */ /* 0x000fe20008004c00 */
[C---:B------:R-:W-:Y:S01]  /*57d0*/  FFMA R100, R27.reuse, R51, R100 ;  /* 0x000000331b647223 */ /* 0x040fe20000000064 */
[C---:B------:R-:W-:Y:S01]  /*57e0*/  FFMA R98, R27.reuse, R43, R98 ;  /* 0x0000002b1b627223 */ /* 0x040fe20000000062 */
[C---:B------:R-:W-:Y:S01]  /*57f0*/  FFMA R96, R27.reuse, R39, R96 ;  /* 0x000000271b607223 */ /* 0x040fe20000000060 */
[----:B------:R-:W-:Y:S01]  /*5800*/  LDS.128 R20, [R125+0xc0] ;  /* 0x0000c0007d147984 */ /* 0x000fe20000000c00 */
[----:B------:R-:W-:Y:S01]  /*5810*/  FFMA R102, R27, R47, R102 ;  /* 0x0000002f1b667223 */ /* 0x000fe20000000066 */
[----:B------:R-:W-:Y:S01]  /*5820*/  FFMA R65, R65, R49, R108 ;  /* 0x0000003141417223 */ /* 0x000fe2000000006c */
[----:B------:R-:W-:Y:S01]  /*5830*/  FFMA R110, R66, R46, R25 ;  /* 0x0000002e426e7223 */ /* 0x000fe20000000019 */
[----:B------:R-:W2:Y:S01]  /*5840*/  LDS.128 R28, [R125+0x40] ;  /* 0x000040007d1c7984 */ /* 0x000ea20000000c00 */
[----:B------:R-:W-:Y:S01]  /*5850*/  FFMA R64, R56, R36, R97 ;  /* 0x0000002438407223 */ /* 0x000fe20000000061 */
[----:B------:R-:W-:Y:S01]  /*5860*/  FFMA R108, R66, R50, R65 ;  /* 0x00000032426c7223 */ /* 0x000fe20000000041 */
[C---:B------:R-:W-:Y:S01]  /*5870*/  FFMA R66, R56.reuse, R40, R99 ;  /* 0x0000002838427223 */ /* 0x040fe20000000063 */
[----:B------:R-:W3:Y:S01]  /*5880*/  LDS.128 R24, [R125+0x140] ;  /* 0x000140007d187984 */ /* 0x000ee20000000c00 */
        /* <DEDUP_REMOVED lines=35> */
[C---:B--2---:R-:W-:Y:S01]  /*5ac0*/  FFMA R36, R52.reuse, R28, R95 ;  /* 0x0000001c34247223 */ /* 0x044fe2000000005f */
[C---:B------:R-:W-:Y:S01]  /*5ad0*/  FFMA R93, R63.reuse, R39, R38 ;  /* 0x000000273f5d7223 */ /* 0x040fe20000000026 */
[----:B------:R-:W-:Y:S01]  /*5ae0*/  FFMA R38, R52, R20, R101 ;  /* 0x0000001434267223 */ /* 0x000fe20000000065 */
[----:B------:R-:W-:Y:S01]  /*5af0*/  FFMA R46, R62, R46, R45 ;  /* 0x0000002e3e2e7223 */ /* 0x000fe2000000002d */
[----:B------:R-:W-:Y:S01]  /*5b00*/  FFMA R79, R63, R43, R42 ;  /* 0x0000002b3f4f7223 */ /* 0x000fe2000000002a */
[----:B---3--:R-:W-:Y:S01]  /*5b10*/  FFMA R40, R52, R24, R127 ;  /* 0x0000001834287223 */ /* 0x008fe2000000007f */
[C---:B------:R-:W-:Y:S01]  /*5b20*/  FFMA R43, R53.reuse, R21, R38 ;  /* 0x00000015352b7223 */ /* 0x040fe20000000026 */
[C---:B------:R-:W-:Y:S01]  /*5b30*/  FFMA R45, R53.reuse, R29, R36 ;  /* 0x0000001d352d7223 */ /* 0x040fe20000000024 */
[----:B------:R-:W-:Y:S01]  /*5b40*/  FFMA R50, R62, R50, R49 ;  /* 0x000000323e327223 */ /* 0x000fe20000000031 */
[----:B------:R-:W2:Y:S01]  /*5b50*/  LDS.128 R36, [R120.X4+UR5+0x1c0] ;  /* 0x0001c00578247984 */ /* 0x000ea20008004c00 */
[----:B------:R-:W-:Y:S01]  /*5b60*/  FFMA R41, R53, R25, R40 ;  /* 0x0000001935297223 */ /* 0x000fe20000000028 */
[C---:B------:R-:W-:Y:S01]  /*5b70*/  FFMA R42, R54.reuse, R22, R43 ;  /* 0x00000016362a7223 */ /* 0x040fe2000000002b */
[C---:B------:R-:W-:Y:S01]  /*5b80*/  FFMA R40, R54.reuse, R30, R45 ;  /* 0x0000001e36287223 */ /* 0x040fe2000000002d */
[----:B------:R-:W-:Y:S01]  /*5b90*/  FFMA R103, R63, R47, R46 ;  /* 0x0000002f3f677223 */ /* 0x000fe2000000002e */
[----:B------:R-:W-:Y:S01]  /*5ba0*/  FFMA R44, R54, R26, R41 ;  /* 0x0000001a362c7223 */ /* 0x000fe20000000029 */
[C---:B------:R-:W-:Y:S01]  /*5bb0*/  FFMA R101, R55.reuse, R23, R42 ;  /* 0x0000001737657223 */ /* 0x040fe2000000002a */
[C---:B------:R-:W-:Y:S01]  /*5bc0*/  FFMA R95, R55.reuse, R31, R40 ;  /* 0x0000001f375f7223 */ /* 0x040fe20000000028 */
[C---:B----4-:R-:W-:Y:S01]  /*5bd0*/  FFMA R42, R64.reuse, R24, R107 ;  /* 0x00000018402a7223 */ /* 0x050fe2000000006b */
[C---:B------:R-:W-:Y:S01]  /*5be0*/  FFMA R40, R64.reuse, R20, R105 ;  /* 0x0000001440287223 */ /* 0x040fe20000000069 */
[----:B------:R-:W-:Y:S01]  /*5bf0*/  FFMA R127, R55, R27, R44 ;  /* 0x0000001b377f7223 */ /* 0x000fe2000000002c */
[-C--:B------:R-:W-:Y:S01]  /*5c00*/  FFMA R44, R64, R32.reuse, R131 ;  /* 0x00000020402c7223 */ /* 0x080fe20000000083 */
[C---:B------:R-:W-:Y:S01]  /*5c10*/  FFMA R47, R65.reuse, R25, R42 ;  /* 0x00000019412f7223 */ /* 0x040fe2000000002a */
[C---:B------:R-:W-:Y:S01]  /*5c20*/  FFMA R49, R65.reuse, R21, R40 ;  /* 0x0000001541317223 */ /* 0x040fe20000000028 */
[----:B------:R-:W-:Y:S01]  /*5c30*/  FFMA R52, R52, R32, R129 ;  /* 0x0000002034347223 */ /* 0x000fe20000000081 */
[----:B------:R-:W3:Y:S01]  /*5c40*/  LDS.128 R40, [R120.X4+UR5+0x1040] ;  /* 0x0010400578287984 */ /* 0x000ee20008004c00 */
[-C--:B------:R-:W-:Y:S01]  /*5c50*/  FFMA R45, R65, R33.reuse, R44 ;  /* 0x00000021412d7223 */ /* 0x080fe2000000002c */
[C---:B------:R-:W-:Y:S01]  /*5c60*/  FFMA R46, R66.reuse, R26, R47 ;  /* 0x0000001a422e7223 */ /* 0x040fe2000000002f */
[C---:B------:R-:W-:Y:S01]  /*5c70*/  FFMA R44, R66.reuse, R22, R49 ;  /* 0x00000016422c7223 */ /* 0x040fe20000000031 */
[----:B------:R-:W-:Y:S01]  /*5c80*/  FFMA R53, R53, R33, R52 ;  /* 0x0000002135357223 */ /* 0x000fe20000000034 */
[----:B------:R-:W-:Y:S01]  /*5c90*/  FFMA R48, R66, R34, R45 ;  /* 0x0000002242307223 */ /* 0x000fe2000000002d */
[C---:B------:R-:W-:Y:S01]  /*5ca0*/  FFMA R107, R67.reuse, R27, R46 ;  /* 0x0000001b436b7223 */ /* 0x040fe2000000002e */
[----:B------:R-:W-:Y:S01]  /*5cb0*/  FFMA R105, R67, R23, R44 ;  /* 0x0000001743697223 */ /* 0x000fe2000000002c */
[C---:B-1----:R-:W-:Y:S01]  /*5cc0*/  FFMA R46, R56.reuse, R24, R91 ;  /* 0x00000018382e7223 */ /* 0x042fe2000000005b */
        /* <DEDUP_REMOVED lines=13> */
[----:B------:R-:W-:Y:S01]  /*5da0*/  FFMA R52, R58, R34, R49 ;  /* 0x000000223a347223 */ /* 0x000fe20000000031 */
[C---:B------:R-:W-:Y:S01]  /*5db0*/  FFMA R91, R59.reuse, R27, R50 ;  /* 0x0000001b3b5b7223 */ /* 0x040fe20000000032 */
[C---:B------:R-:W-:Y:S01]  /*5dc0*/  FFMA R89, R59.reuse, R23, R48 ;  /* 0x000000173b597223 */ /* 0x040fe20000000030 */
[C---:B--2---:R-:W-:Y:S01]  /*5dd0*/  FFMA R50, R36.reuse, R24, R111 ;  /* 0x0000001824327223 */ /* 0x044fe2000000006f */
[-C--:B------:R-:W-:Y:S01]  /*5de0*/  FFMA R135, R59, R35.reuse, R52 ;  /* 0x000000233b877223 */ /* 0x080fe20000000034 */
[C---:B------:R-:W-:Y:S01]  /*5df0*/  FFMA R52, R36.reuse, R32, R139 ;  /* 0x0000002024347223 */ /* 0x040fe2000000008b */
[C---:B------:R-:W-:Y:S01]  /*5e00*/  FFMA R48, R36.reuse, R20, R109 ;  /* 0x0000001424307223 */ /* 0x040fe2000000006d */
[----:B------:R-:W-:Y:S01]  /*5e10*/  FFMA R36, R36, R28, R141 ;  /* 0x0000001c24247223 */ /* 0x000fe2000000008d */
        /* <DEDUP_REMOVED lines=81> */
[C---:B-1----:R-:W-:Y:S01]  /*6330*/  FFMA R38, R40.reuse, R24, R87 ;  /* 0x0000001828267223 */ /* 0x042fe20000000057 */
[C---:B------:R-:W-:Y:S01]  /*6340*/  FFMA R36, R40.reuse, R20, R85 ;  /* 0x0000001428247223 */ /* 0x040fe20000000055 */
[----:B------:R-:W1:Y:S01]  /*6350*/  LDS.128 R48, [R120.X4+UR5+0x2140] ;  /* 0x0021400578307984 */ /* 0x000e620008004c00 */
[----:B------:R-:W-:Y:S01]  /*6360*/  FFMA R157, R39, R27, R52 ;  /* 0x0000001b279d7223 */ /* 0x000fe20000000034 */
[C---:B------:R-:W-:Y:S01]  /*6370*/  FFMA R55, R41.reuse, R25, R38 ;  /* 0x0000001929377223 */ /* 0x040fe20000000026 */
[C---:B------:R-:W-:Y:S01]  /*6380*/  FFMA R57, R41.reuse, R21, R36 ;  /* 0x0000001529397223 */ /* 0x040fe20000000024 */
[----:B------:R-:W-:Y:S01]  /*6390*/  FFMA R52, R40, R32, R163 ;  /* 0x0000002028347223 */ /* 0x000fe200000000a3 */
[----:B------:R-:W3:Y:S01]  /*63a0*/  LDS.128 R36, [R120.X4+UR5+0x21c0] ;  /* 0x0021c00578247984 */ /* 0x000ee20008004c00 */
[-C--:B------:R-:W-:Y:S01]  /*63b0*/  FFMA R64, R64, R28.reuse, R133 ;  /* 0x0000001c40407223 */ /* 0x080fe20000000085 */
[----:B------:R-:W-:Y:S01]  /*63c0*/  FFMA R40, R40, R28, R165 ;  /* 0x0000001c28287223 */ /* 0x000fe200000000a5 */
[----:B------:R-:W-:Y:S01]  /*63d0*/  FFMA R53, R41, R33, R52 ;  /* 0x0000002129357223 */ /* 0x000fe20000000034 */
[C---:B------:R-:W-:Y:S01]  /*63e0*/  FFMA R52, R42.reuse, R26, R55 ;  /* 0x0000001a2a347223 */ /* 0x040fe20000000037 */
[-C--:B------:R-:W-:Y:S01]  /*63f0*/  FFMA R65, R65, R29.reuse, R64 ;  /* 0x0000001d41417223 */ /* 0x080fe20000000040 */
[----:B------:R-:W-:Y:S01]  /*6400*/  FFMA R41, R41, R29, R40 ;  /* 0x0000001d29297223 */ /* 0x000fe20000000028 */
[----:B------:R-:W-:Y:S01]  /*6410*/  FFMA R54, R42, R34, R53 ;  /* 0x000000222a367223 */ /* 0x000fe20000000035 */
[C---:B------:R-:W-:Y:S01]  /*6420*/  FFMA R87, R43.reuse, R27, R52 ;  /* 0x0000001b2b577223 */ /* 0x040fe20000000034 */
[----:B------:R-:W-:Y:S01]  /*6430*/  FFMA R66, R66, R30, R65 ;  /* 0x0000001e42427223 */ /* 0x000fe20000000041 */
[C---:B------:R-:W-:Y:S01]  /*6440*/  FFMA R40, R42.reuse, R22, R57 ;  /* 0x000000162a287223 */ /* 0x040fe20000000039 */
[----:B------:R-:W-:Y:S01]  /*6450*/  FFMA R163, R43, R35, R54 ;  /* 0x000000232ba37223 */ /* 0x000fe20000000036 */
[----:B------:R-:W-:Y:S01]  /*6460*/  FFMA R42, R42, R30, R41 ;  /* 0x0000001e2a2a7223 */ /* 0x000fe20000000029 */
[----:B------:R-:W4:Y:S01]  /*6470*/  LDS.128 R52, [R120.X4+UR5+0x3040] ;  /* 0x0030400578347984 */ /* 0x000f220008004c00 */
[----:B------:R-:W-:Y:S01]  /*6480*/  FFMA R133, R67, R31, R66 ;  /* 0x0000001f43857223 */ /* 0x000fe20000000042 */
[C---:B------:R-:W-:Y:S01]  /*6490*/  FFMA R85, R43.reuse, R23, R40 ;  /* 0x000000172b557223 */ /* 0x040fe20000000028 */
[-C--:B------:R-:W-:Y:S01]  /*64a0*/  FFMA R165, R43, R31.reuse, R42 ;  /* 0x0000001f2ba57223 */ /* 0x080fe2000000002a */
[----:B------:R-:W4:Y:S01]  /*64b0*/  LDS.128 R64, [R120.X4+UR5+0x30c0] ;  /* 0x0030c00578407984 */ /* 0x000f220008004c00 */
[----:B------:R-:W-:-:S03]  /*64c0*/  FFMA R137, R59, R31, R58 ;  /* 0x0000001f3b897223 */ /* 0x000fc6000000003a */
[----:B------:R-:W-:Y:S01]  /*64d0*/  LDS.128 R60, [R125+0x1d0] ;  /* 0x0001d0007d3c7984 */ /* 0x000fe20000000c00 */
[C---:B--2---:R-:W-:Y:S01]  /*64e0*/  FFMA R76, R44.reuse, R32, R76 ;  /* 0x000000202c4c7223 */ /* 0x044fe2000000004c */
[C---:B------:R-:W-:Y:S01]  /*64f0*/  FFMA R70, R44.reuse, R24, R70 ;  /* 0x000000182c467223 */ /* 0x040fe20000000046 */
[C---:B------:R-:W-:Y:S01]  /*6500*/  FFMA R68, R44.reuse, R20, R68 ;  /* 0x000000142c447223 */ /* 0x040fe20000000044 */
[----:B------:R-:W-:Y:S01]  /*6510*/  FFMA R78, R44, R28, R78 ;  /* 0x0000001c2c4e7223 */ /* 0x000fe2000000004e */
[C---:B------:R-:W-:Y:S01]  /*6520*/  FFMA R41, R45.reuse, R33, R76 ;  /* 0x000000212d297223 */ /* 0x040fe2000000004c */
[----:B------:R-:W-:Y:S01]  /*6530*/  FFMA R43, R45, R25, R70 ;  /* 0x000000192d2b7223 */ /* 0x000fe20000000046 */
[C---:B-1----:R-:W-:Y:S01]  /*6540*/  FFMA R82, R48.reuse, R32, R82 ;  /* 0x0000002030527223 */ /* 0x042fe20000000052 */
[----:B------:R-:W-:Y:S01]  /*6550*/  FFMA R80, R48, R24, R80 ;  /* 0x0000001830507223 */ /* 0x000fe20000000050 */
[C---:B------:R-:W-:Y:S01]  /*6560*/  FFMA R76, R46.reuse, R34, R41 ;  /* 0x000000222e4c7223 */ /* 0x040fe20000000029 */
[----:B------:R-:W-:Y:S01]  /*6570*/  FFMA R70, R46, R26, R43 ;  /* 0x0000001a2e467223 */ /* 0x000fe2000000002b */
[C---:B------:R-:W-:Y:S01]  /*6580*/  FFMA R41, R49.reuse, R33, R82 ;  /* 0x0000002131297223 */ /* 0x040fe20000000052 */
[----:B------:R-:W-:Y:S01]  /*6590*/  FFMA R43, R49, R25, R80 ;  /* 0x00000019312b7223 */ /* 0x000fe20000000050 */
[C---:B---3--:R-:W-:Y:S01]  /*65a0*/  FFMA R92, R36.reuse, R32, R92 ;  /* 0x00000020245c7223 */ /* 0x048fe2000000005c */
[----:B------:R-:W-:Y:S01]  /*65b0*/  FFMA R90, R36, R24, R90 ;  /* 0x00000018245a7223 */ /* 0x000fe2000000005a */
[C---:B------:R-:W-:Y:S01]  /*65c0*/  FFMA R82, R50.reuse, R34, R41 ;  /* 0x0000002232527223 */ /* 0x040fe20000000029 */
[----:B------:R-:W-:Y:S01]  /*65d0*/  FFMA R80, R50, R26, R43 ;  /* 0x0000001a32507223 */ /* 0x000fe2000000002b */
[C---:B------:R-:W-:Y:S01]  /*65e0*/  FFMA R41, R37.reuse, R33, R92 ;  /* 0x0000002125297223 */ /* 0x040fe2000000005c */
[----:B------:R-:W-:Y:S01]  /*65f0*/  FFMA R43, R37, R25, R90 ;  /* 0x00000019252b7223 */ /* 0x000fe2000000005a */
[C---:B------:R-:W-:Y:S01]  /*6600*/  FFMA R57, R45.reuse, R21, R68 ;  /* 0x000000152d397223 */ /* 0x040fe20000000044 */
[----:B------:R-:W-:Y:S01]  /*6610*/  FFMA R45, R45, R29, R78 ;  /* 0x0000001d2d2d7223 */ /* 0x000fe2000000004e */
[----:B------:R-:W-:Y:S01]  /*6620*/  FFMA R74, R48, R20, R74 ;  /* 0x00000014304a7223 */ /* 0x000fe2000000004a */
[C---:B------:R-:W-:Y:S01]  /*6630*/  FFMA R92, R38.reuse, R34, R41 ;  /* 0x00000022265c7223 */ /* 0x040fe20000000029 */
[----:B------:R-:W-:Y:S01]  /*6640*/  FFMA R90, R38, R26, R43 ;  /* 0x0000001a265a7223 */ /* 0x000fe2000000002b */
[----:B------:R-:W-:Y:S01]  /*6650*/  FFMA R78, R46, R30, R45 ;  /* 0x0000001e2e4e7223 */ /* 0x000fe2000000002d */
[----:B------:R-:W1:Y:S01]  /*6660*/  LDS.128 R40, [R120.X4+UR5+0x3140] ;  /* 0x0031400578287984 */ /* 0x000e620008004c00 */
[----:B------:R-:W-:Y:S01]  /*6670*/  FFMA R45, R49, R21, R74 ;  /* 0x00000015312d7223 */ /* 0x000fe2000000004a */
[C---:B------:R-:W-:Y:S01]  /*6680*/  FFMA R94, R36.reuse, R28, R94 ;  /* 0x0000001c245e7223 */ /* 0x040fe2000000005e */
[----:B------:R-:W-:Y:S01]  /*6690*/  FFMA R88, R36, R20, R88 ;  /* 0x0000001424587223 */ /* 0x000fe20000000058 */
[----:B----4-:R-:W-:Y:S01]  /*66a0*/  FFMA R102, R52, R28, R102 ;  /* 0x0000001c34667223 */ /* 0x010fe20000000066 */
[-C--:B------:R-:W-:Y:S01]  /*66b0*/  FFMA R74, R50, R22.reuse, R45 ;  /* 0x00000016324a7223 */ /* 0x080fe2000000002d */
[C---:B------:R-:W-:Y:S01]  /*66c0*/  FFMA R45, R37.reuse, R29, R94 ;  /* 0x0000001d252d7223 */ /* 0x040fe2000000005e */
[----:B------:R-:W-:Y:S01]  /*66d0*/  FFMA R37, R37, R21, R88 ;  /* 0x0000001525257223 */ /* 0x000fe20000000058 */
[----:B------:R-:W-:Y:S01]  /*66e0*/  FFMA R68, R46, R22, R57 ;  /* 0x000000162e447223 */ /* 0x000fe20000000039 */
[----:B------:R-:W-:Y:S01]  /*66f0*/  FFMA R86, R48, R28, R86 ;  /* 0x0000001c30567223 */ /* 0x000fe20000000056 */
[C---:B------:R-:W-:Y:S01]  /*6700*/  FFMA R94, R38.reuse, R30, R45 ;  /* 0x0000001e265e7223 */ /* 0x040fe2000000002d */
[----:B------:R-:W-:Y:S01]  /*6710*/  FFMA R45, R53, R29, R102 ;  /* 0x0000001d352d7223 */ /* 0x000fe20000000066 */
[----:B------:R-:W-:Y:S01]  /*6720*/  FFMA R88, R38, R22, R37 ;  /* 0x0000001626587223 */ /* 0x000fe20000000025 */
[C---:B------:R-:W-:Y:S01]  /*6730*/  FFMA R100, R52.reuse, R32, R100 ;  /* 0x0000002034647223 */ /* 0x040fe20000000064 */
[----:B------:R-:W-:Y:S01]  /*6740*/  FFMA R98, R52, R24, R98 ;  /* 0x0000001834627223 */ /* 0x000fe20000000062 */
[C---:B------:R-:W-:Y:S01]  /*6750*/  FFMA R76, R47.reuse, R35, R76 ;  /* 0x000000232f4c7223 */ /* 0x040fe2000000004c */
[C---:B------:R-:W-:Y:S01]  /*6760*/  FFMA R70, R47.reuse, R27, R70 ;  /* 0x0000001b2f467223 */ /* 0x040fe20000000046 */
[C---:B------:R-:W-:Y:S01]  /*6770*/  FFMA R68, R47.reuse, R23, R68 ;  /* 0x000000172f447223 */ /* 0x040fe20000000044 */
[----:B------:R-:W-:Y:S01]  /*6780*/  FFMA R78, R47, R31, R78 ;  /* 0x0000001f2f4e7223 */ /* 0x000fe2000000004e */
[----:B------:R-:W-:Y:S01]  /*6790*/  FFMA R102, R54, R30, R45 ;  /* 0x0000001e36667223 */ /* 0x000fe2000000002d */
[----:B------:R-:W-:Y:S01]  /*67a0*/  FFMA R96, R52, R20, R96 ;  /* 0x0000001434607223 */ /* 0x000fe20000000060 */
[----:B------:R-:W2:Y:S01]  /*67b0*/  LDS.128 R44, [R120.X4+UR5+0x31c0] ;  /* 0x0031c005782c7984 */ /* 0x000ea20008004c00 */
        /* <DEDUP_REMOVED lines=32> */
[C---:B-1----:R-:W-:Y:S01]  /*69c0*/  FFMA R64, R40.reuse, R20, R97 ;  /* 0x0000001428407223 */ /* 0x042fe20000000061 */
[----:B------:R-:W-:Y:S01]  /*69d0*/  FFMA R72, R40, R32, R72 ;  /* 0x0000002028487223 */ /* 0x000fe20000000048 */
[----:B------:R-:W1:Y:S01]  /*69e0*/  LDS.128 R36, [R120.X4+UR5+0x50] ;  /* 0x0000500578247984 */ /* 0x000e620008004c00 */
        /* <DEDUP_REMOVED lines=40> */
[----:B------:R-:W-:Y:S01]  /*6c70*/  LDS.128 R44, [R125+0x1e0] ;  /* 0x0001e0007d2c7984 */ /* 0x000fe20000000c00 */
[C---:B---3--:R-:W-:Y:S01]  /*6c80*/  FFMA R22, R36.reuse, R52, R101 ;  /* 0x0000003424167223 */ /* 0x048fe20000000065 */
[C---:B------:R-:W-:Y:S01]  /*6c90*/  FFMA R29, R37.reuse, R49, R20 ;  /* 0x00000031251d7223 */ /* 0x040fe20000000014 */
[C---:B----4-:R-:W-:Y:S02]  /*6ca0*/  FFMA R24, R36.reuse, R56, R127 ;  /* 0x0000003824187223 */ /* 0x050fe4000000007f */
        /* <DEDUP_REMOVED lines=17> */
[----:B------:R-:W3:Y:S01]  /*6dc0*/  LDS.128 R24, [R120.X4+UR5+0x1050] ;  /* 0x0010500578187984 */ /* 0x000ee20008004c00 */
[----:B------:R-:W-:Y:S01]  /*6dd0*/  FFMA R29, R65, R61, R28 ;  /* 0x0000003d411d7223 */ /* 0x000fe2000000001c */
[C---:B------:R-:W-:Y:S01]  /*6de0*/  FFMA R30, R66.reuse, R58, R31 ;  /* 0x0000003a421e7223 */ /* 0x040fe2000000001f */
[C---:B------:R-:W-:Y:S01]  /*6df0*/  FFMA R28, R66.reuse, R54, R33 ;  /* 0x00000036421c7223 */ /* 0x040fe20000000021 */
[----:B------:R-:W-:Y:S01]  /*6e00*/  FFMA R129, R39, R63, R38 ;  /* 0x0000003f27817223 */ /* 0x000fe20000000026 */
[----:B------:R-:W-:Y:S01]  /*6e10*/  FFMA R32, R66, R62, R29 ;  /* 0x0000003e42207223 */ /* 0x000fe2000000001d */
[C---:B------:R-:W-:Y:S01]  /*6e20*/  FFMA R107, R67.reuse, R59, R30 ;  /* 0x0000003b436b7223 */ /* 0x040fe2000000001e */
        /* <DEDUP_REMOVED lines=101> */
[C---:B--2---:R-:W-:Y:S01]  /*7480*/  FFMA R22, R24.reuse, R56, R87 ;  /* 0x0000003818167223 */ /* 0x044fe20000000057 */
[C---:B------:R-:W-:Y:S01]  /*7490*/  FFMA R20, R24.reuse, R52, R85 ;  /* 0x0000003418147223 */ /* 0x040fe20000000055 */
[----:B------:R-:W2:Y:S01]  /*74a0*/  LDS.128 R32, [R120.X4+UR5+0x2150] ;  /* 0x0021500578207984 */ /* 0x000ea20008004c00 */
        /* <DEDUP_REMOVED lines=22> */
[----:B------:R-:W-:Y:S01]  /*7610*/  FFMA R137, R43, R51, R42 ;  /* 0x000000332b897223 */ /* 0x000fe2000000002a */
[C---:B-1----:R-:W-:Y:S01]  /*7620*/  FFMA R76, R28.reuse, R60, R76 ;  /* 0x0000003c1c4c7223 */ /* 0x042fe2000000004c */
[C---:B------:R-:W-:Y:S01]  /*7630*/  FFMA R70, R28.reuse, R56, R70 ;  /* 0x000000381c467223 */ /* 0x040fe20000000046 */
[C---:B------:R-:W-:Y:S01]  /*7640*/  FFMA R68, R28.reuse, R52, R68 ;  /* 0x000000341c447223 */ /* 0x040fe20000000044 */
[----:B------:R-:W-:Y:S01]  /*7650*/  FFMA R78, R28, R48, R78 ;  /* 0x000000301c4e7223 */ /* 0x000fe2000000004e */
[C---:B------:R-:W-:Y:S01]  /*7660*/  FFMA R25, R29.reuse, R61, R76 ;  /* 0x0000003d1d197223 */ /* 0x040fe2000000004c */
[----:B------:R-:W-:Y:S01]  /*7670*/  FFMA R27, R29, R57, R70 ;  /* 0x000000391d1b7223 */ /* 0x000fe20000000046 */
[C---:B--2---:R-:W-:Y:S01]  /*7680*/  FFMA R82, R32.reuse, R60, R82 ;  /* 0x0000003c20527223 */ /* 0x044fe20000000052 */
        /* <DEDUP_REMOVED lines=16> */
[----:B------:R-:W1:Y:S01]  /*7790*/  LDS.128 R24, [R120.X4+UR5+0x3150] ;  /* 0x0031500578187984 */ /* 0x000e620008004c00 */
[----:B------:R-:W-:Y:S01]  /*77a0*/  FFMA R78, R30, R50, R29 ;  /* 0x000000321e4e7223 */ /* 0x000fe2000000001d */
[-C--:B------:R-:W-:Y:S01]  /*77b0*/  FFMA R86, R32, R48.reuse, R86 ;  /* 0x0000003020567223 */ /* 0x080fe20000000056 */
[C---:B------:R-:W-:Y:S01]  /*77c0*/  FFMA R29, R33.reuse, R53, R74 ;  /* 0x00000035211d7223 */ /* 0x040fe2000000004a */
[C---:B------:R-:W-:Y:S01]  /*77d0*/  FFMA R94, R20.reuse, R48, R94 ;  /* 0x00000030145e7223 */ /* 0x040fe2000000005e */
        /* <DEDUP_REMOVED lines=9> */
[C---:B------:R-:W-:Y:S01]  /*7870*/  FFMA R80, R35.reuse, R59, R80 ;  /* 0x0000003b23507223 */ /* 0x040fe20000000050 */
[C---:B------:R-:W-:Y:S01]  /*7880*/  FFMA R74, R35.reuse, R55, R74 ;  /* 0x00000037234a7223 */ /* 0x040fe2000000004a */
[----:B------:R-:W-:Y:S01]  /*7890*/  FFMA R86, R35, R51, R86 ;  /* 0x0000003323567223 */ /* 0x000fe20000000056 */
[C---:B----4-:R-:W-:Y:S01]  /*78a0*/  FFMA R102, R36.reuse, R48, R102 ;  /* 0x0000003024667223 */ /* 0x050fe20000000066 */
[C---:B------:R-:W-:Y:S01]  /*78b0*/  FFMA R100, R36.reuse, R60, R100 ;  /* 0x0000003c24647223 */ /* 0x040fe20000000064 */
[C---:B------:R-:W-:Y:S01]  /*78c0*/  FFMA R98, R36.reuse, R56, R98 ;  /* 0x0000003824627223 */ /* 0x040fe20000000062 */
        /* <DEDUP_REMOVED lines=18> */
[----:B------:R-:W-:Y:S01]  /*79f0*/  FFMA R21, R65, R57, R106 ;  /* 0x0000003941157223 */ /* 0x000fe2000000006a */
[-C--:B------:R-:W-:Y:S01]  /*7a00*/  FFMA R68, R30, R54.reuse, R41 ;  /* 0x000000361e447223 */ /* 0x080fe20000000029 */
        /* <DEDUP_REMOVED lines=9> */
[----:B------:R-:W-:Y:S01]  /*7aa0*/  LDS.128 R28, [R125+0xe0] ;  /* 0x0000e0007d1c7984 */ /* 0x000fe20000000c00 */
[C---:B------:R-:W-:Y:S01]  /*7ab0*/  FFMA R100, R39.reuse, R63, R100 ;  /* 0x0000003f27647223 */ /* 0x040fe20000000064 */
[C---:B------:R-:W-:Y:S01]  /*7ac0*/  FFMA R98, R39.reuse, R59, R98 ;  /* 0x0000003b27627223 */ /* 0x040fe20000000062 */
[C---:B------:R-:W-:Y:S01]  /*7ad0*/  FFMA R96, R39.reuse, R55, R96 ;  /* 0x0000003727607223 */ /* 0x040fe20000000060 */
[----:B------:R-:W3:Y:S01]  /*7ae0*/  LDS.128 R20, [R120.X4+UR5+0x60] ;  /* 0x0000600578147984 */ /* 0x000ee20008004c00 */
[----:B------:R-:W-:Y:S01]  /*7af0*/  FFMA R102, R39, R51, R102 ;  /* 0x0000003327667223 */ /* 0x000fe20000000066 */
[----:B------:R-:W-:Y:S01]  /*7b00*/  FFMA R65, R65, R61, R108 ;  /* 0x0000003d41417223 */ /* 0x000fe2000000006c */
[C---:B-1----:R-:W-:Y:S01]  /*7b10*/  FFMA R64, R24.reuse, R52, R97 ;  /* 0x0000003418407223 */ /* 0x042fe20000000061 */
[----:B------:R-:W1:Y:S01]  /*7b20*/  LDS.128 R40, [R125+0x60] ;  /* 0x000060007d287984 */ /* 0x000e620000000c00 */
[----:B------:R-:W-:Y:S01]  /*7b30*/  FFMA R72, R24, R60, R72 ;  /* 0x0000003c18487223 */ /* 0x000fe20000000048 */
        /* <DEDUP_REMOVED lines=39> */
[C---:B-1----:R-:W-:Y:S01]  /*7db0*/  FFMA R32, R20.reuse, R40, R95 ;  /* 0x0000002814207223 */ /* 0x042fe2000000005f */
[C---:B----4-:R-:W-:Y:S01]  /*7dc0*/  FFMA R48, R20.reuse, R36, R127 ;  /* 0x0000002414307223 */ /* 0x050fe2000000007f */
[----:B------:R-:W-:Y:S01]  /*7dd0*/  FFMA R20, R20, R44, R129 ;  /* 0x0000002c14147223 */ /* 0x000fe20000000081 */
[C---:B------:R-:W-:Y:S01]  /*7de0*/  FFMA R51, R21.reuse, R29, R34 ;  /* 0x0000001d15337223 */ /* 0x040fe20000000022 */
[C---:B------:R-:W-:Y:S01]  /*7df0*/  FFMA R53, R21.reuse, R41, R32 ;  /* 0x0000002915357223 */ /* 0x040fe20000000020 */
[C---:B------:R-:W-:Y:S01]  /*7e00*/  FFMA R49, R21.reuse, R37, R48 ;  /* 0x0000002515317223 */ /* 0x040fe20000000030 */
[----:B------:R-:W1:Y:S01]  /*7e10*/  LDS.128 R32, [R120.X4+UR5+0x1e0] ;  /* 0x0001e00578207984 */ /* 0x000e620008004c00 */
        /* <DEDUP_REMOVED lines=57> */
[C---:B---3--:R-:W-:Y:S01]  /*81b0*/  FFMA R34, R20.reuse, R36, R75 ;  /* 0x0000002414227223 */ /* 0x048fe2000000004b */
        /* <DEDUP_REMOVED lines=20> */
[----:B------:R-:W-:Y:S01]  /*8300*/  FFMA R156, R23, R43, R156 ;  /* 0x0000002b179c7223 */ /* 0x000fe2000000009c */
[C---:B------:R-:W-:Y:S01]  /*8310*/  FFMA R55, R49.reuse, R37, R22 ;  /* 0x0000002531377223 */ /* 0x040fe20000000016 */
[----:B------:R-:W-:Y:S01]  /*8320*/  FFMA R69, R49, R29, R20 ;  /* 0x0000001d31457223 */ /* 0x000fe20000000014 */
[C---:B------:R-:W-:Y:S01]  /*8330*/  FFMA R52, R48.reuse, R44, R147 ;  /* 0x0000002c30347223 */ /* 0x040fe20000000093 */
[----:B------:R-:W2:Y:S01]  /*8340*/  LDS.128 R20, [R120.X4+UR5+0x2060] ;  /* 0x0020600578147984 */ /* 0x000ea20008004c00 */
[----:B------:R-:W-:-:S02]  /*8350*/  FFMA R48, R48, R40, R149 ;  /* 0x0000002830307223 */ /* 0x000fc40000000095 */
        /* <DEDUP_REMOVED lines=36> */
[C---:B------:R-:W-:Y:S01]  /*85a0*/  FFMA R32, R34.reuse, R30, R77 ;  /* 0x0000001e22207223 */ /* 0x040fe2000000004d */
[----:B------:R-:W-:Y:S01]  /*85b0*/  FFMA R152, R27, R43, R152 ;  /* 0x0000002b1b987223 */ /* 0x000fe20000000098 */
[----:B------:R-:W-:Y:S01]  /*85c0*/  FFMA R34, R34, R42, R33 ;  /* 0x0000002a22227223 */ /* 0x000fe20000000021 */
[----:B------:R-:W3:Y:S01]  /*85d0*/  LDS.128 R24, [R120.X4+UR5+0x2160] ;  /* 0x0021600578187984 */ /* 0x000ee20008004c00 */
        /* <DEDUP_REMOVED lines=66> */
[----:B------:R-:W-:Y:S01]  /*8a00*/  FFMA R107, R35, R47, R50 ;  /* 0x0000002f236b7223 */ /* 0x000fe20000000032 */
[----:B------:R-:W-:Y:S01]  /*8a10*/  FFMA R32, R34, R42, R49 ;  /* 0x0000002a22207223 */ /* 0x000fe20000000031 */
[----:B-1----:R-:W-:Y:S01]  /*8a20*/  FFMA R102, R52, R40, R102 ;  /* 0x0000002834667223 */ /* 0x002fe20000000066 */
        /* <DEDUP_REMOVED lines=9> */
[C---:B------:R-:W-:Y:S01]  /*8ac0*/  FFMA R35, R53.reuse, R37, R98 ;  /* 0x0000002535237223 */ /* 0x040fe20000000062 */
[----:B------:R-:W-:Y:S01]  /*8ad0*/  FFMA R32, R54, R42, R49 ;  /* 0x0000002a36207223 */ /* 0x000fe20000000031 */
[-C--:B------:R-:W-:Y:S01]  /*8ae0*/  FFMA R53, R53, R29.reuse, R96 ;  /* 0x0000001d35357223 */ /* 0x080fe20000000060 */
[----:B------:R-:W1:Y:S01]  /*8af0*/  LDS.128 R48, [R120.X4+UR5+0x31e0] ;  /* 0x0031e00578307984 */ /* 0x000e620008004c00 */
[C---:B---3--:R-:W-:Y:S01]  /*8b00*/  FFMA R104, R20.reuse, R28, R104 ;  /* 0x0000001c14687223 */ /* 0x048fe20000000068 */
[C---:B------:R-:W-:Y:S01]  /*8b10*/  FFMA R106, R20.reuse, R36, R106 ;  /* 0x00000024146a7223 */ /* 0x040fe2000000006a */
[----:B------:R-:W-:Y:S01]  /*8b20*/  FFMA R110, R20, R40, R110 ;  /* 0x00000028146e7223 */ /* 0x000fe2000000006e */
[C---:B------:R-:W-:Y:S01]  /*8b30*/  FFMA R52, R54.reuse, R46, R33 ;  /* 0x0000002e36347223 */ /* 0x040fe20000000021 */
[----:B------:R-:W-:Y:S01]  /*8b40*/  FFMA R34, R54, R38, R35 ;  /* 0x0000002636227223 */ /* 0x000fe20000000023 */
[----:B------:R-:W-:Y:S01]  /*8b50*/  FFMA R108, R20, R44, R108 ;  /* 0x0000002c146c7223 */ /* 0x000fe2000000006c */
[C---:B------:R-:W-:Y:S01]  /*8b60*/  FFMA R35, R21.reuse, R29, R104 ;  /* 0x0000001d15237223 */ /* 0x040fe20000000068 */
[C---:B------:R-:W-:Y:S01]  /*8b70*/  FFMA R33, R21.reuse, R37, R106 ;  /* 0x0000002515217223 */ /* 0x040fe2000000006a */
[-C--:B------:R-:W-:Y:S01]  /*8b80*/  FFMA R54, R54, R30.reuse, R53 ;  /* 0x0000001e36367223 */ /* 0x080fe20000000035 */
[----:B------:R-:W-:Y:S01]  /*8b90*/  FFMA R53, R21, R41, R110 ;  /* 0x0000002915357223 */ /* 0x000fe2000000006e */
[C---:B------:R-:W-:Y:S01]  /*8ba0*/  FFMA R103, R55.reuse, R39, R34 ;  /* 0x0000002737677223 */ /* 0x040fe20000000022 */
[----:B------:R-:W-:Y:S01]  /*8bb0*/  FFMA R151, R55, R43, R32 ;  /* 0x0000002b37977223 */ /* 0x000fe20000000020 */
[----:B------:R-:W-:Y:S01]  /*8bc0*/  FFMA R21, R21, R45, R108 ;  /* 0x0000002d15157223 */ /* 0x000fe2000000006c */
[C---:B------:R-:W-:Y:S01]  /*8bd0*/  FFMA R20, R22.reuse, R30, R35 ;  /* 0x0000001e16147223 */ /* 0x040fe20000000023 */
[C---:B------:R-:W-:Y:S01]  /*8be0*/  FFMA R68, R22.reuse, R38, R33 ;  /* 0x0000002616447223 */ /* 0x040fe20000000021 */
[----:B------:R-:W-:Y:S01]  /*8bf0*/  LDS.128 R108, [R120.X4+UR5+0x70] ;  /* 0x00007005786c7984 */ /* 0x000fe20008004c00 */
[C---:B------:R-:W-:Y:S01]  /*8c00*/  FFMA R105, R55.reuse, R47, R52 ;  /* 0x0000002f37697223 */ /* 0x040fe20000000034 */
[-C--:B------:R-:W-:Y:S01]  /*8c10*/  FFMA R101, R55, R31.reuse, R54 ;  /* 0x0000001f37657223 */ /* 0x080fe20000000036 */
[C---:B------:R-:W-:Y:S01]  /*8c20*/  FFMA R98, R22.reuse, R42, R53 ;  /* 0x0000002a16627223 */ /* 0x040fe20000000035 */
[----:B------:R-:W3:Y:S01]  /*8c30*/  LDS.128 R32, [R125+0xf0] ;  /* 0x0000f0007d207984 */ /* 0x000ee20000000c00 */
[----:B------:R-:W-:Y:S01]  /*8c40*/  FFMA R96, R22, R46, R21 ;  /* 0x0000002e16607223 */ /* 0x000fe20000000015 */
[C---:B------:R-:W-:Y:S01]  /*8c50*/  FFMA R163, R23.reuse, R31, R20 ;  /* 0x0000001f17a37223 */ /* 0x040fe20000000014 */
[C---:B--2---:R-:W-:Y:S01]  /*8c60*/  FFMA R22, R24.reuse, R36, R99 ;  /* 0x0000002418167223 */ /* 0x044fe20000000063 */
[----:B------:R-:W2:Y:S01]  /*8c70*/  LDS.128 R76, [R125+0x170] ;  /* 0x000170007d4c7984 */ /* 0x000ea20000000c00 */
[C---:B------:R-:W-:Y:S01]  /*8c80*/  FFMA R20, R24.reuse, R28, R97 ;  /* 0x0000001c18147223 */ /* 0x040fe20000000061 */
[C---:B------:R-:W-:Y:S01]  /*8c90*/  FFMA R96, R23.reuse, R47, R96 ;  /* 0x0000002f17607223 */ /* 0x040fe20000000060 */
[C---:B------:R-:W-:Y:S01]  /*8ca0*/  FFMA R165, R23.reuse, R39, R68 ;  /* 0x0000002717a57223 */ /* 0x040fe20000000044 */
[----:B------:R-:W4:Y:S01]  /*8cb0*/  LDS.128 R52, [R125+0x70] ;  /* 0x000070007d347984 */ /* 0x000f220000000c00 */
[----:B------:R-:W-:Y:S01]  /*8cc0*/  FFMA R98, R23, R43, R98 ;  /* 0x0000002b17627223 */ /* 0x000fe20000000062 */
[C---:B------:R-:W-:Y:S01]  /*8cd0*/  FFMA R99, R25.reuse, R37, R22 ;  /* 0x0000002519637223 */ /* 0x040fe20000000016 */
[C---:B------:R-:W-:Y:S01]  /*8ce0*/  FFMA R72, R24.reuse, R44, R72 ;  /* 0x0000002c18487223 */ /* 0x040fe20000000048 */
[----:B------:R1:W4:Y:S01]  /*8cf0*/  LDS.128 R92, [R125+0x1f0] ;  /* 0x0001f0007d5c7984 */ /* 0x0003220000000c00 */
[----:B------:R-:W-:Y:S01]  /*8d00*/  FFMA R84, R24, R40, R84 ;  /* 0x0000002818547223 */ /* 0x000fe20000000054 */
[----:B------:R-:W-:Y:S01]  /*8d10*/  FFMA R68, R26, R38, R99 ;  /* 0x000000261a447223 */ /* 0x000fe20000000063 */
[----:B------:R-:W-:-:S03]  /*8d20*/  FFMA R97, R25, R45, R72 ;  /* 0x0000002d19617223 */ /* 0x000fc60000000048 */
[----:B------:R-:W-:Y:S01]  /*8d30*/  FFMA R99, R27, R39, R68 ;  /* 0x000000271b637223 */ /* 0x000fe20000000044 */
[----:B------:R-:W-:Y:S01]  /*8d40*/  FFMA R70, R26, R46, R97 ;  /* 0x0000002e1a467223 */ /* 0x000fe20000000061 */
[C---:B-1----:R-:W-:Y:S01]  /*8d50*/  FFMA R125, R25.reuse, R29, R20 ;  /* 0x0000001d197d7223 */ /* 0x042fe20000000014 */
[----:B------:R-:W-:Y:S01]  /*8d60*/  FFMA R25, R25, R41, R84 ;  /* 0x0000002919197223 */ /* 0x000fe20000000054 */
[----:B------:R-:W1:Y:S01]  /*8d70*/  LDS.128 R20, [R120.X4+UR5+0xf0] ;  /* 0x0000f00578147984 */ /* 0x000e620008004c00 */
        /* <DEDUP_REMOVED lines=12> */
[----:B------:R-:W-:Y:S01]  /*8e40*/  FFMA R40, R48, R40, R61 ;  /* 0x0000002830287223 */ /* 0x000fe2000000003d */
[----:B------:R-:W-:Y:S01]  /*8e50*/  FFMA R37, R49, R37, R36 ;  /* 0x0000002531257223 */ /* 0x000fe20000000024 */
[----:B------:R-:W-:Y:S01]  /*8e60*/  FFMA R102, R50, R46, R45 ;  /* 0x0000002e32667223 */ /* 0x000fe2000000002d */
[----:B------:R-:W-:Y:S01]  /*8e70*/  FFMA R106, R51, R31, R106 ;  /* 0x0000001f336a7223 */ /* 0x000fe2000000006a */
[----:B------:R-:W-:Y:S01]  /*8e80*/  FFMA R41, R49, R41, R40 ;  /* 0x0000002931297223 */ /* 0x000fe20000000028 */
[----:B---3--:R-:W-:Y:S01]  /*8e90*/  FFMA R148, R108, R32, R148 ;  /* 0x000000206c947223 */ /* 0x008fe20000000094 */
[C---:B------:R-:W-:Y:S01]  /*8ea0*/  FFMA R104, R50.reuse, R38, R37 ;  /* 0x0000002632687223 */ /* 0x040fe20000000025 */
[----:B------:R-:W-:Y:S01]  /*8eb0*/  FFMA R102, R51, R47, R102 ;  /* 0x0000002f33667223 */ /* 0x000fe20000000066 */
[----:B------:R-:W-:Y:S01]  /*8ec0*/  FFMA R164, R50, R42, R41 ;  /* 0x0000002a32a47223 */ /* 0x000fe20000000029 */
[C---:B--2---:R-:W-:Y:S01]  /*8ed0*/  FFMA R150, R108.reuse, R76, R150 ;  /* 0x0000004c6c967223 */ /* 0x044fe20000000096 */
[----:B------:R-:W-:Y:S01]  /*8ee0*/  FFMA R31, R109, R33, R148 ;  /* 0x000000216d1f7223 */ /* 0x000fe20000000094 */
[----:B------:R-:W2:Y:S01]  /*8ef0*/  LDS.128 R44, [R120.X4+UR5+0x1f0] ;  /* 0x0001f005782c7984 */ /* 0x000ea20008004c00 */
[----:B------:R-:W-:Y:S01]  /*8f00*/  FFMA R104, R51, R39, R104 ;  /* 0x0000002733687223 */ /* 0x000fe20000000068 */
[----:B----4-:R-:W-:Y:S01]  /*8f10*/  FFMA R146, R108, R52, R146 ;  /* 0x000000346c927223 */ /* 0x010fe20000000092 */
[----:B------:R-:W-:Y:S01]  /*8f20*/  FFMA R29, R109, R77, R150 ;  /* 0x0000004d6d1d7223 */ /* 0x000fe20000000096 */
[----:B------:R-:W-:Y:S01]  /*8f30*/  FFMA R28, R110, R34, R31 ;  /* 0x000000226e1c7223 */ /* 0x000fe2000000001f */
[----:B------:R-:W-:Y:S01]  /*8f40*/  FFMA R164, R51, R43, R164 ;  /* 0x0000002b33a47223 */ /* 0x000fe200000000a4 */
[----:B------:R-:W-:Y:S01]  /*8f50*/  FFMA R162, R108, R92, R162 ;  /* 0x0000005c6ca27223 */ /* 0x000fe200000000a2 */
[----:B------:R-:W-:Y:S01]  /*8f60*/  FFMA R37, R109, R53, R146 ;  /* 0x000000356d257223 */ /* 0x000fe20000000092 */
[----:B------:R-:W-:-:S02]  /*8f70*/  FFMA R30, R110, R78, R29 ;  /* 0x0000004e6e1e7223 */ /* 0x000fc4000000001d */
[----:B------:R-:W-:Y:S01]  /*8f80*/  FFMA R109, R109, R93, R162 ;  /* 0x0000005d6d6d7223 */ /* 0x000fe200000000a2 */
[----:B------:R-:W-:-:S03]  /*8f90*/  FFMA R108, R110, R54, R37 ;  /* 0x000000366e6c7223 */ /* 0x000fc60000000025 */
[----:B------:R-:W-:Y:S01]  /*8fa0*/  FFMA R36, R110, R94, R109 ;  /* 0x0000005e6e247223 */ /* 0x000fe2000000006d */
[C---:B------:R-:W-:Y:S01]  /*8fb0*/  FFMA R109, R111.reuse, R35, R28 ;  /* 0x000000236f6d7223 */ /* 0x040fe2000000001c */
[C---:B-1----:R-:W-:Y:S01]  /*8fc0*/  FFMA R28, R20.reuse, R32, R65 ;  /* 0x00000020141c7223 */ /* 0x042fe20000000041 */
        /* <DEDUP_REMOVED lines=37> */
[C---:B------:R-:W-:Y:S01]  /*9220*/  FFMA R37, R27.reuse, R35, R24 ;  /* 0x000000231b257223 */ /* 0x040fe20000000018 */
[----:B------:R-:W-:Y:S01]  /*9230*/  FFMA R36, R27, R55, R26 ;  /* 0x000000371b247223 */ /* 0x000fe2000000001a */
[----:B------:R-:W-:Y:S01]  /*9240*/  FFMA R158, R44, R52, R158 ;  /* 0x000000342c9e7223 */ /* 0x000fe2000000009e */
        /* <DEDUP_REMOVED lines=77> */
[----:B------:R-:W4:Y:S01]  /*9720*/  LDS.128 R60, [R120.X4+UR5+0x21f0] ;  /* 0x0021f005783c7984 */ /* 0x000f220008004c00 */
[C---:B------:R-:W-:Y:S01]  /*9730*/  FFMA R51, R47.reuse, R95, R48 ;  /* 0x0000005f2f337223 */ /* 0x040fe20000000030 */
[C---:B------:R-:W-:Y:S01]  /*9740*/  FFMA R49, R47.reuse, R35, R44 ;  /* 0x000000232f317223 */ /* 0x040fe2000000002c */
[C---:B------:R-:W-:Y:S01]  /*9750*/  FFMA R48, R47.reuse, R55, R46 ;  /* 0x000000372f307223 */ /* 0x040fe2000000002e */
[C---:B---3--:R-:W-:Y:S01]  /*9760*/  FFMA R56, R28.reuse, R92, R139 ;  /* 0x0000005c1c387223 */ /* 0x048fe2000000008b */
        /* <DEDUP_REMOVED lines=86> */
[----:B------:R-:W-:Y:S01]  /*9cd0*/  IADD3 R144, P0, R0, UR6, RZ ;  /* 0x0000000600907c10 */ /* 0x000fe2000ff1e0ff */
[----:B------:R-:W-:Y:S01]  /*9ce0*/  FFMA R62, R59, R79, R62 ;  /* 0x0000004f3b3e7223 */ /* 0x000fe2000000003e */
[C---:B------:R-:W-:Y:S01]  /*9cf0*/  FFMA R57, R21.reuse, R93, R96 ;  /* 0x0000005d15397223 */ /* 0x040fe20000000060 */
[C---:B------:R-:W-:Y:S01]  /*9d00*/  FFMA R59, R21.reuse, R77, R58 ;  /* 0x0000004d153b7223 */ /* 0x040fe2000000003a */
[C---:B------:R-:W-:Y:S01]  /*9d10*/  FFMA R101, R21.reuse, R33, R56 ;  /* 0x0000002115657223 */ /* 0x040fe20000000038 */
[----:B------:R-:W-:Y:S01]  /*9d20*/  FFMA R21, R21, R53, R98 ;  /* 0x0000003515157223 */ /* 0x000fe20000000062 */
[----:B------:R-:W-:Y:S01]  /*9d30*/  IADD3.X R145, R3, UR7, RZ, P0, !PT ;  /* 0x0000000703917c10 */ /* 0x000fe200087fe4ff */
[C---:B------:R-:W-:Y:S01]  /*9d40*/  FFMA R56, R22.reuse, R94, R57 ;  /* 0x0000005e16387223 */ /* 0x040fe20000000039 */
[----:B------:R-:W-:Y:S01]  /*9d50*/  ISETP.GE.U32.AND P0, PT, R123, R121, PT ;  /* 0x000000797b00720c */ /* 0x000fe20003f06070 */
[C---:B------:R-:W-:Y:S01]  /*9d60*/  FFMA R58, R22.reuse, R78, R59 ;  /* 0x0000004e163a7223 */ /* 0x040fe2000000003b */
[C---:B------:R-:W-:Y:S01]  /*9d70*/  FFMA R20, R22.reuse, R34, R101 ;  /* 0x0000002216147223 */ /* 0x040fe20000000065 */
[----:B------:R-:W-:Y:S01]  /*9d80*/  FFMA R22, R22, R54, R21 ;  /* 0x0000003616167223 */ /* 0x000fe20000000015 */
[----:B------:R-:W-:Y:S01]  /*9d90*/  IADD3 R142, P2, R2, UR6, RZ ;  /* 0x00000006028e7c10 */ /* 0x000fe2000ff5e0ff */
[C---:B------:R-:W-:Y:S01]  /*9da0*/  FFMA R59, R23.reuse, R95, R56 ;  /* 0x0000005f173b7223 */ /* 0x040fe20000000038 */
[C---:B---3--:R-:W-:Y:S01]  /*9db0*/  FFMA R146, R88.reuse, R52, R100 ;  /* 0x0000003458927223 */ /* 0x048fe20000000064 */
[C---:B------:R-:W-:Y:S01]  /*9dc0*/  FFMA R58, R23.reuse, R79, R58 ;  /* 0x0000004f173a7223 */ /* 0x040fe2000000003a */
[C---:B------:R-:W-:Y:S01]  /*9dd0*/  FFMA R57, R23.reuse, R35, R20 ;  /* 0x0000002317397223 */ /* 0x040fe20000000014 */
[----:B------:R-:W-:Y:S01]  /*9de0*/  FFMA R56, R23, R55, R22 ;  /* 0x0000003717387223 */ /* 0x000fe20000000016 */
[----:B------:R-:W-:Y:S01]  /*9df0*/  IADD3.X R143, R5, UR7, RZ, P2, !PT ;  /* 0x00000007058f7c10 */ /* 0x000fe200097fe4ff */
[----:B------:R-:W1:Y:S01]  /*9e00*/  LDS.128 R20, [R120.X4+UR5+0x31f0] ;  /* 0x0031f00578147984 */ /* 0x000e620008004c00 */
[C---:B------:R-:W-:Y:S01]  /*9e10*/  LEA R103, R119.reuse, R138, 0xe ;  /* 0x0000008a77677211 */ /* 0x040fe200078e70ff */
[----:B------:R-:W-:Y:S01]  /*9e20*/  FFMA R150, R88, R76, R99 ;  /* 0x0000004c58967223 */ /* 0x000fe20000000063 */
[----:B------:R-:W-:Y:S01]  /*9e30*/  IADD3 R100, P1, R6, UR6, RZ ;  /* 0x0000000606647c10 */ /* 0x000fe2000ff3e0ff */
[----:B------:R-:W-:Y:S06]  /*9e40*/  BAR.SYNC 0x0 ;  /* 0x0000000000007b1d */ /* 0x000fec0000000000 */
[----:B------:R-:W-:Y:S01]  /*9e50*/  IADD3 R140, P3, R4, UR6, RZ ;  /* 0x00000006048c7c10 */ /* 0x000fe2000ff7e0ff */
[----:B------:R-:W-:Y:S01]  /*9e60*/  @!PT LDS RZ, [RZ] ;  /* 0x00000000fffff984 */ /* 0x000fe20000000800 */
[----:B------:R-:W-:Y:S01]  /*9e70*/  @!PT LDS RZ, [RZ] ;  /* 0x00000000fffff984 */ /* 0x000fe20000000800 */
[----:B------:R-:W-:Y:S01]  /*9e80*/  @!PT LDS RZ, [RZ] ;  /* 0x00000000fffff984 */ /* 0x000fe20000000800 */
[----:B------:R2:W-:Y:S01]  /*9e90*/  LDGSTS.E.BYPASS.128 [R103], [R144.64], !P0 ;  /* 0x0000000090677fae */ /* 0x0005e2000c101c4a */
[----:B------:R-:W-:Y:S01]  /*9ea0*/  IADD3 R98, P2, R8, UR6, RZ ;  /* 0x0000000608627c10 */ /* 0x000fe2000ff5e0ff */
[C---:B------:R-:W-:Y:S01]  /*9eb0*/  FFMA R148, R88.reuse, R32, R97 ;  /* 0x0000002058947223 */ /* 0x040fe20000000061 */
[----:B------:R-:W-:Y:S01]  /*9ec0*/  LEA R105, R119, R136, 0xe ;  /* 0x0000008877697211 */ /* 0x000fe200078e70ff */
[----:B------:R-:W-:Y:S01]  /*9ed0*/  FFMA R88, R88, R92, R125 ;  /* 0x0000005c58587223 */ /* 0x000fe2000000007d */
[----:B------:R-:W-:Y:S01]  /*9ee0*/  IADD3.X R101, R9, UR7, RZ, P1, !PT ;  /* 0x0000000709657c10 */ /* 0x000fe20008ffe4ff */
[----:B------:R-:W-:Y:S01]  /*9ef0*/  USHF.L.U32 UR5, UR4, 0xe, URZ ;  /* 0x0000000e04057899 */ /* 0x000fe2000800063f */
[----:B------:R-:W-:Y:S01]  /*9f00*/  IADD3.X R141, R7, UR7, RZ, P3, !PT ;  /* 0x00000007078d7c10 */ /* 0x000fe20009ffe4ff */
[----:B------:R3:W-:Y:S01]  /*9f10*/  LDGSTS.E.BYPASS.128 [R105], [R142.64], !P0 ;  /* 0x000000008e697fae */ /* 0x0007e2000c101c4a */
[----:B------:R-:W-:-:S02]  /*9f20*/  LEA R107, R119, R134, 0xe ;  /* 0x00000086776b7211 */ /* 0x000fc400078e70ff */
[----:B------:R-:W-:Y:S02]  /*9f30*/  IADD3 R96, P1, R10, UR6, RZ ;  /* 0x000000060a607c10 */ /* 0x000fe4000ff3e0ff */
[----:B------:R-:W-:Y:S01]  /*9f40*/  IADD3.X R99, R11, UR7, RZ, P2, !PT ;  /* 0x000000070b637c10 */ /* 0x000fe200097fe4ff */
[----:B------:R4:W-:Y:S01]  /*9f50*/  LDGSTS.E.BYPASS.128 [R107], [R140.64], !P0 ;  /* 0x000000008c6b7fae */ /* 0x0009e2000c101c4a */
[----:B--2---:R-:W-:Y:S02]  /*9f60*/  IADD3 R144, P2, R12, UR6, RZ ;  /* 0x000000060c907c10 */ /* 0x004fe4000ff5e0ff */
[----:B------:R-:W-:Y:S02]  /*9f70*/  LEA R125, R119, R132, 0xe ;  /* 0x00000084777d7211 */ /* 0x000fe400078e70ff */
[----:B------:R-:W-:Y:S02]  /*9f80*/  IADD3.X R97, R13, UR7, RZ, P1, !PT ;  /* 0x000000070d617c10 */ /* 0x000fe40008ffe4ff */
[----:B------:R-:W-:Y:S01]  /*9f90*/  LEA R103, R119, R130, 0xe ;  /* 0x0000008277677211 */ /* 0x000fe200078e70ff */
[----:B------:R2:W-:Y:S01]  /*9fa0*/  LDGSTS.E.BYPASS.128 [R125], [R100.64], !P0 ;  /* 0x00000000647d7fae */ /* 0x0005e2000c101c4a */
[----:B---3--:R-:W-:-:S02]  /*9fb0*/  IADD3 R142, P1, R14, UR6, RZ ;  /* 0x000000060e8e7c10 */ /* 0x008fc4000ff3e0ff */
[----:B------:R-:W-:Y:S01]  /*9fc0*/  IADD3.X R145, R15, UR7, RZ, P2, !PT ;  /* 0x000000070f917c10 */ /* 0x000fe200097fe4ff */
[----:B------:R3:W-:Y:S01]  /*9fd0*/  LDGSTS.E.BYPASS.128 [R103], [R98.64], !P0 ;  /* 0x0000000062677fae */ /* 0x0007e2000c101c4a */
[C---:B------:R-:W-:Y:S02]  /*9fe0*/  LEA R105, R119.reuse, R128, 0xe ;  /* 0x0000008077697211 */ /* 0x040fe400078e70ff */
[----:B----4-:R-:W-:Y:S01]  /*9ff0*/  IADD3 R140, P2, R16, UR6, RZ ;  /* 0x00000006108c7c10 */ /* 0x010fe2000ff5e0ff */
[C---:B-1----:R-:W-:Y:S01]  /*a000*/  FFMA R102, R20.reuse, R92, R102 ;  /* 0x0000005c14667223 */ /* 0x042fe20000000066 */
[----:B------:R-:W-:Y:S01]  /*a010*/  LEA R107, R119, R126, 0xe ;  /* 0x0000007e776b7211 */ /* 0x000fe200078e70ff */
[----:B------:R1:W-:Y:S01]  /*a020*/  LDGSTS.E.BYPASS.128 [R105], [R96.64], !P0 ;  /* 0x0000000060697fae */ /* 0x0003e2000c101c4a */
[----:B------:R-:W-:Y:S01]  /*a030*/  IADD3.X R143, R17, UR7, RZ, P1, !PT ;  /* 0x00000007118f7c10 */ /* 0x000fe20008ffe4ff */
[C---:B------:R-:W-:Y:S01]  /*a040*/  FFMA R104, R20.reuse, R76, R104 ;  /* 0x0000004c14687223 */ /* 0x040fe20000000068 */
[C---:B--2---:R-:W-:Y:S01]  /*a050*/  LEA R125, R119.reuse, R124, 0xe ;  /* 0x0000007c777d7211 */ /* 0x044fe200078e70ff */
[----:B------:R2:W-:Y:S01]  /*a060*/  LDGSTS.E.BYPASS.128 [R107], [R144.64], !P0 ;  /* 0x00000000906b7fae */ /* 0x0005e2000c101c4a */
[----:B------:R-:W-:Y:S01]  /*a070*/  LEA R127, R119, 0x8000, 0xd ;  /* 0x00008000777f7811 */ /* 0x000fe200078e68ff */
[----:B------:R-:W-:Y:S01]  /*a080*/  FFMA R164, R20, R52, R164 ;  /* 0x0000003414a47223 */ /* 0x000fe200000000a4 */
[----:B------:R-:W-:Y:S01]  /*a090*/  IADD3.X R141, R19, UR7, RZ, P2, !PT ;  /* 0x00000007138d7c10 */ /* 0x000fe200097fe4ff */
[----:B------:R4:W-:Y:S01]  /*a0a0*/  LDGSTS.E.BYPASS.128 [R125], [R142.64], !P0 ;  /* 0x000000008e7d7fae */ /* 0x0009e2000c101c4a */
[----:B------:R-:W-:Y:S01]  /*a0b0*/  IADD3 R100, P1, R18, UR6, RZ ;  /* 0x0000000612647c10 */ /* 0x000fe2000ff3e0ff */
[----:B------:R-:W-:Y:S01]  /*a0c0*/  FFMA R106, R20, R32, R106 ;  /* 0x00000020146a7223 */ /* 0x000fe2000000006a */
[----:B---3--:R-:W-:Y:S01]  /*a0d0*/  IADD3 R98, P2, R114, UR6, RZ ;  /* 0x0000000672627c10 */ /* 0x008fe2000ff5e0ff */
[----:B------:R-:W0:Y:S01]  /*a0e0*/  LDGDEPBAR ;  /* 0x00000000000079af */ /* 0x000e220000000000 */
[----:B-1----:R-:W-:Y:S01]  /*a0f0*/  IADD3 R96, P3, R116, UR6, RZ ;  /* 0x0000000674607c10 */ /* 0x002fe2000ff7e0ff */
[C---:B------:R-:W-:Y:S01]  /*a100*/  FFMA R105, R89.reuse, R77, R150 ;  /* 0x0000004d59697223 */ /* 0x040fe20000000096 */
[----:B------:R-:W-:Y:S01]  /*a110*/  IADD3 R103, R138, R127, RZ ;  /* 0x0000007f8a677210 */ /* 0x000fe20007ffe0ff */
[----:B--2---:R-:W-:Y:S01]  /*a120*/  FFMA R107, R89, R33, R148 ;  /* 0x00000021596b7223 */ /* 0x004fe20000000094 */
[----:B------:R-:W-:Y:S01]  /*a130*/  IADD3.X R101, R112, UR7, RZ, P1, !PT ;  /* 0x0000000770657c10 */ /* 0x000fe20008ffe4ff */
[----:B------:R-:W-:Y:S01]  /*a140*/  FFMA R77, R21, R77, R104 ;  /* 0x0000004d154d7223 */ /* 0x000fe20000000068 */
[-C--:B------:R-:W-:Y:S01]  /*a150*/  IADD3 R129, R136, R127.reuse, RZ ;  /* 0x0000007f88817210 */ /* 0x080fe20007ffe0ff */
[----:B------:R1:W-:Y:S01]  /*a160*/  LDGSTS.E.BYPASS.128 [R103], [R140.64], !P0 ;  /* 0x000000008c677fae */ /* 0x0003e2000c101c4a */
[----:B------:R-:W-:Y:S01]  /*a170*/  IADD3.X R99, R113, UR7, RZ, P2, !PT ;  /* 0x0000000771637c10 */ /* 0x000fe200097fe4ff */
[----:B------:R-:W-:Y:S01]  /*a180*/  UIADD3 UR6, UP1, UR6, 0x80, URZ ;  /* 0x0000008006067890 */ /* 0x000fe2000ff3e03f */
[-C--:B----4-:R-:W-:Y:S01]  /*a190*/  IADD3 R125, R134, R127.reuse, RZ ;  /* 0x0000007f867d7210 */ /* 0x090fe20007ffe0ff */
[----:B------:R2:W-:Y:S01]  /*a1a0*/  LDGSTS.E.BYPASS.128 [R129], [R100.64], !P0 ;  /* 0x0000000064817fae */ /* 0x0005e2000c101c4a */
[----:B------:R-:W-:Y:S01]  /*a1b0*/  IADD3.X R97, R115, UR7, RZ, P3, !PT ;  /* 0x0000000773617c10 */ /* 0x000fe20009ffe4ff */
[----:B------:R-:W-:Y:S01]  /*a1c0*/  UIADD3.X UR7, URZ, UR7, URZ, UP1, !UPT ;  /* 0x000000073f077290 */ /* 0x000fe20008ffe43f */
[----:B------:R-:W-:Y:S01]  /*a1d0*/  IADD3 R127, R132, R127, RZ ;  /* 0x0000007f847f7210 */ /* 0x000fe20007ffe0ff */
[----:B------:R3:W-:Y:S04]  /*a1e0*/  LDGSTS.E.BYPASS.128 [R125], [R98.64], !P0 ;  /* 0x00000000627d7fae */ /* 0x0007e8000c101c4a */
[----:B------:R4:W-:Y:S01]  /*a1f0*/  LDGSTS.E.BYPASS.128 [R127], [R96.64], !P0 ;  /* 0x00000000607f7fae */ /* 0x0009e2000c101c4a */
[----:B------:R-:W-:Y:S01]  /*a200*/  ISETP.GE.U32.AND P0, PT, R123, 0x90, PT ;  /* 0x000000907b00780c */ /* 0x000fe20003f06070 */
[C---:B-1----:R-:W-:Y:S01]  /*a210*/  FFMA R103, R89.reuse, R93, R88 ;  /* 0x0000005d59677223 */ /* 0x042fe20000000058 */
[----:B------:R-:W-:Y:S01]  /*a220*/  FFMA R89, R89, R53, R146 ;  /* 0x0000003559597223 */ /* 0x000fe20000000092 */
[----:B------:R-:W0:Y:S01]  /*a230*/  LDGDEPBAR ;  /* 0x00000000000079af */ /* 0x000e220000000000 */
[C---:B------:R-:W-:Y:S01]  /*a240*/  FFMA R93, R21.reuse, R93, R102 ;  /* 0x0000005d155d7223 */ /* 0x040fe20000000066 */
[C---:B------:R-:W-:Y:S01]  /*a250*/  FFMA R53, R21.reuse, R53, R164 ;  /* 0x0000003515357223 */ /* 0x040fe200000000a4 */
[----:B------:R-:W-:Y:S01]  /*a260*/  FFMA R21, R21, R33, R106 ;  /* 0x0000002115157223 */ /* 0x000fe2000000006a */
[C---:B------:R-:W-:Y:S01]  /*a270*/  FFMA R142, R90.reuse, R94, R103 ;  /* 0x0000005e5a8e7223 */ /* 0x040fe20000000067 */
[C---:B------:R-:W-:Y:S01]  /*a280*/  FFMA R140, R90.reuse, R78, R105 ;  /* 0x0000004e5a8c7223 */ /* 0x040fe20000000069 */
[C---:B------:R-:W-:Y:S01]  /*a290*/  FFMA R88, R90.reuse, R34, R107 ;  /* 0x000000225a587223 */ /* 0x040fe2000000006b */
[-C--:B------:R-:W-:Y:S01]  /*a2a0*/  FFMA R90, R90, R54.reuse, R89 ;  /* 0x000000365a5a7223 */ /* 0x080fe20000000059 */
[C---:B------:R-:W-:Y:S01]  /*a2b0*/  FFMA R54, R22.reuse, R54, R53 ;  /* 0x0000003616367223 */ /* 0x040fe20000000035 */
[C---:B------:R-:W-:Y:S01]  /*a2c0*/  FFMA R34, R22.reuse, R34, R21 ;  /* 0x0000002216227223 */ /* 0x040fe20000000015 */
[C---:B------:R-:W-:Y:S01]  /*a2d0*/  FFMA R78, R22.reuse, R78, R77 ;  /* 0x0000004e164e7223 */ /* 0x040fe2000000004d */
[----:B------:R-:W-:Y:S01]  /*a2e0*/  FFMA R22, R22, R94, R93 ;  /* 0x0000005e16167223 */ /* 0x000fe2000000005d */
[C---:B---3--:R-:W-:Y:S01]  /*a2f0*/  FFMA R99, R91.reuse, R95, R142 ;  /* 0x0000005f5b637223 */ /* 0x048fe2000000008e */
[C---:B------:R-:W-:Y:S01]  /*a300*/  FFMA R98, R91.reuse, R79, R140 ;  /* 0x0000004f5b627223 */ /* 0x040fe2000000008c */
[C---:B----4-:R-:W-:Y:S01]  /*a310*/  FFMA R97, R91.reuse, R35, R88 ;  /* 0x000000235b617223 */ /* 0x050fe20000000058 */
[----:B------:R-:W-:Y:S01]  /*a320*/  FFMA R96, R91, R55, R90 ;  /* 0x000000375b607223 */ /* 0x000fe2000000005a */
[C---:B------:R-:W-:Y:S01]  /*a330*/  FFMA R95, R23.reuse, R95, R22 ;  /* 0x0000005f175f7223 */ /* 0x040fe20000000016 */
[C---:B------:R-:W-:Y:S01]  /*a340*/  FFMA R94, R23.reuse, R79, R78 ;  /* 0x0000004f175e7223 */ /* 0x040fe2000000004e */
[C---:B------:R-:W-:Y:S01]  /*a350*/  FFMA R93, R23.reuse, R35, R34 ;  /* 0x00000023175d7223 */ /* 0x040fe20000000022 */
[----:B------:R-:W-:Y:S01]  /*a360*/  FFMA R92, R23, R55, R54 ;  /* 0x00000037175c7223 */ /* 0x000fe20000000036 */
[----:B------:R-:W-:-:S04]  /*a370*/  DEPBAR.LE SB0, 0x2 ;  /* 0x000080800000791a */ /* 0x000fc80000000000 */
[----:B------:R-:W-:Y:S06]  /*a380*/  BAR.SYNC 0x0 ;  /* 0x0000000000007b1d */ /* 0x000fec0000000000 */
[----:B--2---:R-:W-:Y:S01]  /*a390*/  @P0 CALL.REL.NOINC `(.L_x_0) ;  /* 0x0000001000000944 */ /* 0x004fe20003c00000 */
[----:B------:R-:W-:Y:S05]  /*a3a0*/  BRA `(.L_x_1) ;  /* 0xffff716000007947 */ /* 0x000fea000383ffff */
.L_x_0:
[----:B------:R-:W1:Y:S01]  /*a3b0*/  S2R R0, SR_TID.X ;  /* 0x0000000000007919 */ /* 0x000e620000002100 */
[----:B------:R-:W-:-:S04]  /*a3c0*/  DEPBAR.LE SB0, 0x0 ;  /* 0x000080000000791a */ /* 0x000fc80000000000 */
[----:B------:R-:W-:Y:S01]  /*a3d0*/  ULDC UR4, c[0x0][0x178] ;  /* 0x00005e0000047ab9 */ /* 0x000fe20000000800 */
[----:B------:R-:W-:Y:S01]  /*a3e0*/  LOP3.LUT R2, R118, 0x8, RZ, 0xfc, !PT ;  /* 0x0000000876027812 */ /* 0x000fe200078efcff */
[----:B------:R-:W-:Y:S01]  /*a3f0*/  UIMAD UR4, UR4, 0x32, URZ ;  /* 0x00000032040478a4 */ /* 0x000fe2000f8e023f */
[----:B-1----:R-:W-:Y:S02]  /*a400*/  SHF.R.U32.HI R3, RZ, 0x4, R0 ;  /* 0x00000004ff037819 */ /* 0x002fe40000011600 */
[----:B------:R-:W-:Y:S02]  /*a410*/  SHF.L.U32 R0, R0, 0x2, RZ ;  /* 0x0000000200007819 */ /* 0x000fe400000006ff */
[----:B------:R-:W-:Y:S02]  /*a420*/  SGXT.U32 R3, R3, 0x3 ;  /* 0x000000030303781a */ /* 0x000fe40000000000 */
[----:B------:R-:W-:-:S03]  /*a430*/  LOP3.LUT R117, R117, 0x3c, R0, 0xf8, !PT ;  /* 0x0000003c75757812 */ /* 0x000fc600078ef800 */
[----:B------:R-:W-:Y:S01]  /*a440*/  IMAD R122, R3, 0x110, R122 ;  /* 0x00000110037a7824 */ /* 0x000fe200078e027a */
[----:B------:R-:W-:Y:S06]  /*a450*/  BAR.SYNC 0x0 ;  /* 0x0000000000007b1d */ /* 0x000fec0000000000 */
[----:B------:R-:W-:Y:S01]  /*a460*/  SHF.L.U32 R0, R122, 0x2, RZ ;  /* 0x000000027a007819 */ /* 0x000fe200000006ff */
[----:B------:R-:W-:Y:S01]  /*a470*/  STS.128 [R122.X4], R108 ;  /* 0x0000006c7a007388 */ /* 0x000fe20000004c00 */
[----:B------:R-:W-:-:S03]  /*a480*/  ISETP.GE.AND P0, PT, R117, 0x80, PT ;  /* 0x000000807500780c */ /* 0x000fc60003f06270 */
[----:B------:R-:W-:Y:S01]  /*a490*/  IMAD R0, R3, -0x330, R0 ;  /* 0xfffffcd003007824 */ /* 0x000fe200078e0200 */
[----:B------:R-:W-:Y:S01]  /*a4a0*/  STS.128 [R122.X4+0x110], R64 ;  /* 0x000110407a007388 */ /* 0x000fe20000004c00 */
[----:B------:R-:W-:Y:S02]  /*a4b0*/  ISETP.LT.AND P1, PT, R118, UR4, !P0 ;  /* 0x0000000476007c0c */ /* 0x000fe4000c721270 */
[----:B------:R-:W-:Y:S01]  /*a4c0*/  ISETP.LT.AND P2, PT, R2, UR4, !P0 ;  /* 0x0000000402007c0c */ /* 0x000fe2000c741270 */
[----:B------:R-:W-:Y:S04]  /*a4d0*/  STS.128 [R122.X4+0x220], R36 ;  /* 0x000220247a007388 */ /* 0x000fe80000004c00 */
[----:B------:R-:W-:Y:S04]  /*a4e0*/  STS.128 [R122.X4+0x330], R40 ;  /* 0x000330287a007388 */ /* 0x000fe80000004c00 */
[----:B------:R-:W-:Y:S06]  /*a4f0*/  BAR.SYNC 0x0 ;  /* 0x0000000000007b1d */ /* 0x000fec0000000000 */
[----:B------:R-:W1:Y:S01]  /*a500*/  LDS.128 R88, [R0] ;  /* 0x0000000000587984 */ /* 0x000e620000000c00 */
[----:B------:R-:W-:-:S03]  /*a510*/  MOV R65, 0x4 ;  /* 0x0000000400417802 */ /* 0x000fc60000000f00 */
[----:B------:R-:W2:Y:S04]  /*a520*/  LDS.128 R100, [R0+0x880] ;  /* 0x0008800000647984 */ /* 0x000ea80000000c00 */
[----:B------:R-:W3:Y:S04]  /*a530*/  LDS.128 R76, [R0+0x1100] ;  /* 0x00110000004c7984 */ /* 0x000ee80000000c00 */
[----:B------:R-:W4:Y:S04]  /*a540*/  LDS.128 R52, [R0+0x1980] ;  /* 0x0019800000347984 */ /* 0x000f280000000c00 */
[----:B------:R-:W-:Y:S06]  /*a550*/  BAR.SYNC 0x0 ;  /* 0x0000000000007b1d */ /* 0x000fec0000000000 */
[----:B------:R-:W-:Y:S04]  /*a560*/  STS.128 [R122.X4], R72 ;  /* 0x000000487a007388 */ /* 0x000fe80000004c00 */
[----:B------:R-:W-:Y:S04]  /*a570*/  STS.128 [R122.X4+0x110], R68 ;  /* 0x000110447a007388 */ /* 0x000fe80000004c00 */
[----:B------:R-:W-:Y:S04]  /*a580*/  STS.128 [R122.X4+0x220], R80 ;  /* 0x000220507a007388 */ /* 0x000fe80000004c00 */
[----:B------:R-:W-:Y:S04]  /*a590*/  STS.128 [R122.X4+0x330], R48 ;  /* 0x000330307a007388 */ /* 0x000fe80000004c00 */
[----:B------:R-:W-:Y:S06]  /*a5a0*/  BAR.SYNC 0x0 ;  /* 0x0000000000007b1d */ /* 0x000fec0000000000 */
[----:B------:R-:W1:Y:S04]  /*a5b0*/  LDS.128 R40, [R0] ;  /* 0x0000000000287984 */ /* 0x000e680000000c00 */
[----:B------:R-:W1:Y:S01]  /*a5c0*/  LDS.128 R12, [R0+0x880] ;  /* 0x00088000000c7984 */ /* 0x000e620000000c00 */
[----:B------:R-:W-:-:S03]  /*a5d0*/  LOP3.LUT R48, R118, 0x38, RZ, 0xfc, !PT ;  /* 0x0000003876307812 */ /* 0x000fc600078efcff */
[----:B------:R-:W1:Y:S01]  /*a5e0*/  LDS.128 R16, [R0+0x1100] ;  /* 0x0011000000107984 */ /* 0x000e620000000c00 */
[----:B------:R-:W-:-:S03]  /*a5f0*/  LOP3.LUT R50, R118, 0x40, RZ, 0xfc, !PT ;  /* 0x0000004076327812 */ /* 0x000fc600078efcff */
[----:B------:R-:W1:Y:S04]  /*a600*/  LDS.128 R20, [R0+0x1980] ;  /* 0x0019800000147984 */ /* 0x000e680000000c00 */
[----:B------:R-:W-:Y:S06]  /*a610*/  BAR.SYNC 0x0 ;  /* 0x0000000000007b1d */ /* 0x000fec0000000000 */
[----:B------:R2:W-:Y:S04]  /*a620*/  STS.128 [R122.X4+0x330], R24 ;  /* 0x000330187a007388 */ /* 0x0005e80000004c00 */
[----:B------:R-:W-:Y:S04]  /*a630*/  STS.128 [R122.X4+0x220], R28 ;  /* 0x0002201c7a007388 */ /* 0x000fe80000004c00 */
[----:B------:R-:W-:Y:S04]  /*a640*/  STS.128 [R122.X4], R84 ;  /* 0x000000547a007388 */ /* 0x000fe80000004c00 */
[----:B------:R-:W-:Y:S01]  /*a650*/  STS.128 [R122.X4+0x110], R44 ;  /* 0x0001102c7a007388 */ /* 0x000fe20000004c00 */
[----:B--2---:R-:W-:-:S03]  /*a660*/  LOP3.LUT R24, R118, 0x10, RZ, 0xfc, !PT ;  /* 0x0000001076187812 */ /* 0x004fc600078efcff */
[----:B------:R-:W-:Y:S06]  /*a670*/  BAR.SYNC 0x0 ;  /* 0x0000000000007b1d */ /* 0x000fec0000000000 */
[C---:B------:R-:W-:Y:S01]  /*a680*/  LOP3.LUT R26, R118.reuse, 0x18, RZ, 0xfc, !PT ;  /* 0x00000018761a7812 */ /* 0x040fe200078efcff */
[----:B------:R-:W2:Y:S01]  /*a690*/  LDS.128 R36, [R0] ;  /* 0x0000000000247984 */ /* 0x000ea20000000c00 */
[----:B------:R-:W-:Y:S02]  /*a6a0*/  LOP3.LUT R28, R118, 0x20, RZ, 0xfc, !PT ;  /* 0x00000020761c7812 */ /* 0x000fe400078efcff */
[----:B------:R-:W-:Y:S01]  /*a6b0*/  LEA R25, R2, R117, 0x7 ;  /* 0x0000007502197211 */ /* 0x000fe200078e38ff */
[----:B------:R-:W1:Y:S01]  /*a6c0*/  LDS.128 R32, [R0+0x880] ;  /* 0x0008800000207984 */ /* 0x000e620000000c00 */
[----:B------:R-:W-:-:S02]  /*a6d0*/  ISETP.LT.AND P3, PT, R24, UR4, !P0 ;  /* 0x0000000418007c0c */ /* 0x000fc4000c761270 */
[----:B------:R-:W-:Y:S01]  /*a6e0*/  LEA R2, R118, R117, 0x7 ;  /* 0x0000007576027211 */ /* 0x000fe200078e38ff */
[----:B------:R-:W2:Y:S01]  /*a6f0*/  LDS.128 R8, [R0+0x1100] ;  /* 0x0011000000087984 */ /* 0x000ea20000000c00 */
[----:B------:R-:W-:Y:S02]  /*a700*/  ISETP.LT.AND P4, PT, R26, UR4, !P0 ;  /* 0x000000041a007c0c */ /* 0x000fe4000c781270 */
[----:B------:R-:W-:Y:S01]  /*a710*/  ISETP.LT.AND P5, PT, R28, UR4, !P0 ;  /* 0x000000041c007c0c */ /* 0x000fe2000c7a1270 */
[----:B------:R-:W-:Y:S01]  /*a720*/  IMAD.WIDE R2, R2, R65, c[0x0][0x170] ;  /* 0x00005c0002027625 */ /* 0x000fe200078e0241 */
[-C--:B------:R-:W-:Y:S01]  /*a730*/  LEA R27, R24, R117.reuse, 0x7 ;  /* 0x00000075181b7211 */ /* 0x080fe200078e38ff */
[----:B------:R-:W2:Y:S01]  /*a740*/  LDS.128 R4, [R0+0x1980] ;  /* 0x0019800000047984 */ /* 0x000ea20000000c00 */
[----:B------:R-:W-:Y:S01]  /*a750*/  LEA R29, R26, R117, 0x7 ;  /* 0x000000751a1d7211 */ /* 0x000fe200078e38ff */
[----:B------:R-:W-:Y:S01]  /*a760*/  IMAD.WIDE R24, R25, R65, c[0x0][0x170] ;  /* 0x00005c0019187625 */ /* 0x000fe200078e0241 */
[----:B------:R-:W-:Y:S01]  /*a770*/  LEA R30, R28, R117, 0x7 ;  /* 0x000000751c1e7211 */ /* 0x000fe200078e38ff */
[----:B------:R-:W-:Y:S06]  /*a780*/  BAR.SYNC 0x0 ;  /* 0x0000000000007b1d */ /* 0x000fec0000000000 */
[----:B------:R-:W-:Y:S01]  /*a790*/  IMAD.WIDE R26, R27, R65, c[0x0][0x170] ;  /* 0x00005c001b1a7625 */ /* 0x000fe200078e0241 */
[----:B------:R-:W-:Y:S01]  /*a7a0*/  STS.128 [R122.X4], R60 ;  /* 0x0000003c7a007388 */ /* 0x000fe20000004c00 */
[----:B------:R-:W-:-:S02]  /*a7b0*/  LOP3.LUT R44, R118, 0x28, RZ, 0xfc, !PT ;  /* 0x00000028762c7812 */ /* 0x000fc400078efcff */
[-C--:B------:R-:W-:Y:S01]  /*a7c0*/  IMAD.WIDE R28, R29, R65.reuse, c[0x0][0x170] ;  /* 0x00005c001d1c7625 */ /* 0x080fe200078e0241 */
[----:B------:R-:W-:Y:S01]  /*a7d0*/  STS.128 [R122.X4+0x110], R56 ;  /* 0x000110387a007388 */ /* 0x000fe20000004c00 */
[----:B------:R-:W-:Y:S02]  /*a7e0*/  LOP3.LUT R46, R118, 0x30, RZ, 0xfc, !PT ;  /* 0x00000030762e7812 */ /* 0x000fe400078efcff */
[----:B------:R-:W-:Y:S01]  /*a7f0*/  IMAD.WIDE R30, R30, R65, c[0x0][0x170] ;  /* 0x00005c001e1e7625 */ /* 0x000fe200078e0241 */
[----:B------:R-:W-:Y:S04]  /*a800*/  STS.128 [R122.X4+0x220], R96 ;  /* 0x000220607a007388 */ /* 0x000fe80000004c00 */
[----:B------:R-:W-:Y:S04]  /*a810*/  STS.128 [R122.X4+0x330], R92 ;  /* 0x0003305c7a007388 */ /* 0x000fe80000004c00 */
[----:B------:R-:W-:Y:S06]  /*a820*/  BAR.SYNC 0x0 ;  /* 0x0000000000007b1d */ /* 0x000fec0000000000 */
[----:B-1----:R1:W-:Y:S01]  /*a830*/  @P1 STG.E.128 [R2.64], R88 ;  /* 0x0000005802001986 */ /* 0x0023e2000c101d0a */
[----:B------:R-:W-:-:S02]  /*a840*/  LOP3.LUT R56, R118, 0x48, RZ, 0xfc, !PT ;  /* 0x0000004876387812 */ /* 0x000fc400078efcff */
[----:B------:R-:W-:Y:S01]  /*a850*/  ISETP.LT.AND P1, PT, R44, UR4, !P0 ;  /* 0x000000042c007c0c */ /* 0x000fe2000c721270 */
[----:B------:R-:W-:Y:S01]  /*a860*/  @P2 STG.E.128 [R24.64], R100 ;  /* 0x0000006418002986 */ /* 0x000fe2000c101d0a */
[----:B------:R-:W-:Y:S02]  /*a870*/  ISETP.LT.AND P2, PT, R46, UR4, !P0 ;  /* 0x000000042e007c0c */ /* 0x000fe4000c741270 */
[----:B------:R-:W-:Y:S01]  /*a880*/  LOP3.LUT R58, R118, 0x68, RZ, 0xfc, !PT ;  /* 0x00000068763a7812 */ /* 0x000fe200078efcff */
[----:B---3--:R-:W-:Y:S01]  /*a890*/  @P3 STG.E.128 [R26.64], R76 ;  /* 0x0000004c1a003986 */ /* 0x008fe2000c101d0a */
[----:B------:R-:W-:Y:S02]  /*a8a0*/  ISETP.LT.AND P3, PT, R48, UR4, !P0 ;  /* 0x0000000430007c0c */ /* 0x000fe4000c761270 */
[----:B------:R-:W-:Y:S01]  /*a8b0*/  LOP3.LUT R60, R118, 0x70, RZ, 0xfc, !PT ;  /* 0x00000070763c7812 */ /* 0x000fe200078efcff */
[----:B----4-:R3:W-:Y:S01]  /*a8c0*/  @P4 STG.E.128 [R28.64], R52 ;  /* 0x000000341c004986 */ /* 0x0107e2000c101d0a */
[----:B------:R-:W-:-:S03]  /*a8d0*/  ISETP.LT.AND P4, PT, R50, UR4, !P0 ;  /* 0x0000000432007c0c */ /* 0x000fc6000c781270 */
[----:B------:R-:W-:Y:S01]  /*a8e0*/  @P5 STG.E.128 [R30.64], R40 ;  /* 0x000000281e005986 */ /* 0x000fe2000c101d0a */
[----:B------:R-:W-:Y:S02]  /*a8f0*/  ISETP.LT.AND P5, PT, R56, UR4, !P0 ;  /* 0x0000000438007c0c */ /* 0x000fe4000c7a1270 */
[-C--:B-1----:R-:W-:Y:S01]  /*a900*/  LEA R2, R44, R117.reuse, 0x7 ;  /* 0x000000752c027211 */ /* 0x082fe200078e38ff */
[----:B------:R-:W1:Y:S01]  /*a910*/  LDS.128 R40, [R0] ;  /* 0x0000000000287984 */ /* 0x000e620000000c00 */
[-C--:B------:R-:W-:Y:S02]  /*a920*/  LEA R44, R46, R117.reuse, 0x7 ;  /* 0x000000752e2c7211 */ /* 0x080fe400078e38ff */
[-C--:B------:R-:W-:Y:S01]  /*a930*/  LEA R46, R48, R117.reuse, 0x7 ;  /* 0x00000075302e7211 */ /* 0x080fe200078e38ff */
[----:B------:R-:W4:Y:S01]  /*a940*/  LDS.128 R28, [R0+0x880] ;  /* 0x00088000001c7984 */ /* 0x000f220000000c00 */
[----:B------:R-:W-:Y:S01]  /*a950*/  LEA R48, R50, R117, 0x7 ;  /* 0x0000007532307211 */ /* 0x000fe200078e38ff */
[----:B------:R-:W-:Y:S01]  /*a960*/  IMAD.WIDE R2, R2, R65, c[0x0][0x170] ;  /* 0x00005c0002027625 */ /* 0x000fe200078e0241 */
[----:B------:R-:W-:Y:S01]  /*a970*/  LEA R50, R56, R117, 0x7 ;  /* 0x0000007538327211 */ /* 0x000fe200078e38ff */
[----:B------:R-:W1:Y:S01]  /*a980*/  LDS.128 R24, [R0+0x1100] ;  /* 0x0011000000187984 */ /* 0x000e620000000c00 */
[----:B------:R-:W-:Y:S01]  /*a990*/  LOP3.LUT R56, R118, 0x60, RZ, 0xfc, !PT ;  /* 0x0000006076387812 */ /* 0x000fe200078efcff */
[-C--:B------:R-:W-:Y:S01]  /*a9a0*/  IMAD.WIDE R44, R44, R65.reuse, c[0x0][0x170] ;  /* 0x00005c002c2c7625 */ /* 0x080fe200078e0241 */
[C---:B---3--:R-:W-:Y:S01]  /*a9b0*/  LOP3.LUT R52, R118.reuse, 0x50, RZ, 0xfc, !PT ;  /* 0x0000005076347812 */ /* 0x048fe200078efcff */
[----:B------:R3:W-:Y:S01]  /*a9c0*/  @P1 STG.E.128 [R2.64], R12 ;  /* 0x0000000c02001986 */ /* 0x0007e2000c101d0a */
[----:B------:R-:W-:Y:S01]  /*a9d0*/  LOP3.LUT R54, R118, 0x58, RZ, 0xfc, !PT ;  /* 0x0000005876367812 */ /* 0x000fe200078efcff */
[-C--:B------:R-:W-:Y:S01]  /*a9e0*/  IMAD.WIDE R46, R46, R65.reuse, c[0x0][0x170] ;  /* 0x00005c002e2e7625 */ /* 0x080fe200078e0241 */
[----:B------:R-:W-:Y:S01]  /*a9f0*/  ISETP.LT.AND P1, PT, R52, UR4, !P0 ;  /* 0x0000000434007c0c */ /* 0x000fe2000c721270 */
[----:B------:R3:W-:Y:S01]  /*aa00*/  @P2 STG.E.128 [R44.64], R16 ;  /* 0x000000102c002986 */ /* 0x0007e2000c101d0a */
[----:B------:R-:W-:Y:S01]  /*aa10*/  LOP3.LUT R118, R118, 0x78, RZ, 0xfc, !PT ;  /* 0x0000007876767812 */ /* 0x000fe200078efcff */
[-C--:B------:R-:W-:Y:S01]  /*aa20*/  IMAD.WIDE R48, R48, R65.reuse, c[0x0][0x170] ;  /* 0x00005c0030307625 */ /* 0x080fe200078e0241 */
[----:B------:R-:W-:Y:S01]  /*aa30*/  ISETP.LT.AND P2, PT, R54, UR4, !P0 ;  /* 0x0000000436007c0c */ /* 0x000fe2000c741270 */
[----:B------:R1:W-:Y:S01]  /*aa40*/  @P3 STG.E.128 [R46.64], R20 ;  /* 0x000000142e003986 */ /* 0x0003e2000c101d0a */
[----:B------:R-:W-:Y:S01]  /*aa50*/  ISETP.LT.AND P3, PT, R56, UR4, !P0 ;  /* 0x0000000438007c0c */ /* 0x000fe2000c761270 */
[----:B------:R-:W-:-:S02]  /*aa60*/  IMAD.WIDE R50, R50, R65, c[0x0][0x170] ;  /* 0x00005c0032327625 */ /* 0x000fc400078e0241 */
[----:B--2---:R2:W-:Y:S01]  /*aa70*/  @P4 STG.E.128 [R48.64], R36 ;  /* 0x0000002430004986 */ /* 0x0045e2000c101d0a */
[----:B------:R-:W-:-:S03]  /*aa80*/  ISETP.LT.AND P4, PT, R58, UR4, !P0 ;  /* 0x000000043a007c0c */ /* 0x000fc6000c781270 */
[----:B------:R2:W-:Y:S01]  /*aa90*/  @P5 STG.E.128 [R50.64], R32 ;  /* 0x0000002032005986 */ /* 0x0005e2000c101d0a */
[----:B------:R-:W-:Y:S02]  /*aaa0*/  ISETP.LT.AND P5, PT, R60, UR4, !P0 ;  /* 0x000000043c007c0c */ /* 0x000fe4000c7a1270 */
[-C--:B---3--:R-:W-:Y:S02]  /*aab0*/  LEA R2, R52, R117.reuse, 0x7 ;  /* 0x0000007534027211 */ /* 0x088fe400078e38ff */
[-C--:B------:R-:W-:Y:S02]  /*aac0*/  LEA R12, R54, R117.reuse, 0x7 ;  /* 0x00000075360c7211 */ /* 0x080fe400078e38ff */
[----:B------:R-:W-:Y:S01]  /*aad0*/  LEA R14, R56, R117, 0x7 ;  /* 0x00000075380e7211 */ /* 0x000fe200078e38ff */
[----:B------:R-:W-:Y:S01]  /*aae0*/  IMAD.WIDE R2, R2, R65, c[0x0][0x170] ;  /* 0x00005c0002027625 */ /* 0x000fe200078e0241 */
[----:B------:R-:W-:Y:S02]  /*aaf0*/  ISETP.LT.AND P0, PT, R118, UR4, !P0 ;  /* 0x0000000476007c0c */ /* 0x000fe4000c701270 */
[----:B------:R-:W-:Y:S01]  /*ab00*/  LEA R16, R58, R117, 0x7 ;  /* 0x000000753a107211 */ /* 0x000fe200078e38ff */
[----:B------:R-:W-:Y:S01]  /*ab10*/  IMAD.WIDE R12, R12, R65, c[0x0][0x170] ;  /* 0x00005c000c0c7625 */ /* 0x000fe200078e0241 */
[----:B------:R-:W-:Y:S01]  /*ab20*/  LEA R18, R60, R117, 0x7 ;  /* 0x000000753c127211 */ /* 0x000fe200078e38ff */
[----:B------:R2:W-:Y:S02]  /*ab30*/  @P1 STG.E.128 [R2.64], R8 ;  /* 0x0000000802001986 */ /* 0x0005e4000c101d0a */
[----:B------:R-:W-:-:S02]  /*ab40*/  IMAD.WIDE R14, R14, R65, c[0x0][0x170] ;  /* 0x00005c000e0e7625 */ /* 0x000fc400078e0241 */
[----:B------:R2:W-:Y:S02]  /*ab50*/  @P2 STG.E.128 [R12.64], R4 ;  /* 0x000000040c002986 */ /* 0x0005e4000c101d0a */
[-C--:B------:R-:W-:Y:S02]  /*ab60*/  IMAD.WIDE R16, R16, R65.reuse, c[0x0][0x170] ;  /* 0x00005c0010107625 */ /* 0x080fe400078e0241 */
[----:B-1----:R2:W-:Y:S02]  /*ab70*/  @P3 STG.E.128 [R14.64], R40 ;  /* 0x000000280e003986 */ /* 0x0025e4000c101d0a */
[----:B------:R-:W-:Y:S02]  /*ab80*/  IMAD.WIDE R18, R18, R65, c[0x0][0x170] ;  /* 0x00005c0012127625 */ /* 0x000fe400078e0241 */
[----:B----4-:R2:W-:Y:S04]  /*ab90*/  @P4 STG.E.128 [R16.64], R28 ;  /* 0x0000001c10004986 */ /* 0x0105e8000c101d0a */
[----:B------:R2:W-:Y:S01]  /*aba0*/  @P5 STG.E.128 [R18.64], R24 ;  /* 0x0000001812005986 */ /* 0x0005e2000c101d0a */
[----:B------:R-:W-:Y:S05]  /*abb0*/  @!P0 EXIT ;  /* 0x000000000000894d */ /* 0x000fea0003800000 */
[----:B--2---:R-:W1:Y:S01]  /*abc0*/  LDS.128 R4, [R0+0x1980] ;  /* 0x0019800000047984 */ /* 0x004e620000000c00 */
[----:B------:R-:W-:-:S05]  /*abd0*/  LEA R2, R118, R117, 0x7 ;  /* 0x0000007576027211 */ /* 0x000fca00078e38ff */
[----:B------:R-:W-:-:S05]  /*abe0*/  IMAD.WIDE R2, R2, R65, c[0x0][0x170] ;  /* 0x00005c0002027625 */ /* 0x000fca00078e0241 */
[----:B-1----:R-:W-:Y:S01]  /*abf0*/  STG.E.128 [R2.64], R4 ;  /* 0x0000000402007986 */ /* 0x002fe2000c101d0a */
[----:B------:R-:W-:Y:S05]  /*ac00*/  EXIT ;  /* 0x000000000000794d */ /* 0x000fea0003800000 */
.L_x_2:
[----:B------:R-:W-:-:S00]  /*ac10*/  BRA `(.L_x_2) ;  /* 0xfffffff000007947 */ /* 0x000fc0000383ffff */
[----:B------:R-:W-:-:S00]  /*ac20*/  NOP ;  /* 0x0000000000007918 */ /* 0x000fc00000000000 */
        /* <DEDUP_REMOVED lines=13> */
.L_x_3:


//--------------------- .nv.shared.triton_mm      --------------------------
	.section	.nv.shared.triton_mm,"aw",@nobits
	.align	16
